	.target	sm_90a

	.elftype	@"ET_EXEC"


//--------------------- .note.nv.tkinfo           --------------------------
	.section	.note.nv.tkinfo,"",@"SHT_NOTE"
	.sectionflags	@"SHF_NOTE_NV_TKINFO"
	.tkinfo
        /*0018*/ 	.word	0x00000002
        /*0030*/ 	.string	""
        /*0030*/ 	.string	"ptxas"
        /*0030*/ 	.string	"Cuda compilation tools, release 13.0, V13.0.88"
        /*0030*/ 	.string	"Build cuda_13.0.r13.0/compiler.36424714_0"
        /*0030*/ 	.string	"-arch sm_90a -m 64 "



//--------------------- .note.nv.cuinfo           --------------------------
	.section	.note.nv.cuinfo,"",@"SHT_NOTE"
	.sectionflags	@"SHF_NOTE_NV_CUINFO"
        /*0018*/ 	.short	0x0002
        /*001a*/ 	.short	0x005a
        /*001c*/ 	.short	0x0082
	.zero		2


//--------------------- .nv.info                  --------------------------
	.section	.nv.info,"",@"SHT_CUDA_INFO"
	.align	4


	//----- nvinfo : EIATTR_REGCOUNT
	.align		4
        /*0000*/ 	.byte	0x04, 0x2f
        /*0002*/ 	.short	(.L_18 - .L_17)
	.align		4
.L_17:
        /*0004*/ 	.word	index@(_ZN7cutlass13device_kernelINS_4gemm6kernel13GemmUniversalIN4cute5tupleIJiiiiEEENS1_10collective13CollectiveMmaINS1_34MainloopSm90TmaGmmaWarpSpecializedILi8ENS5_IJNS4_1CILi2EEENSA_ILi1EEESC_EEENS1_35KernelTmaWarpSpecializedCooperativeEEENS5_IJNSA_ILi128EEENSA_ILi64EEESH_EEENS_10bfloat16_tENS5_IJlSC_lEEESJ_SK_NS4_8TiledMMAINS4_8MMA_AtomIJNS4_4SM904GMMA27MMA_64x64x16_F32BF16BF16_SSILNSO_5MajorE0ELSQ_0ELNSO_7ScaleInE1ELSR_1EEEEEENS4_6LayoutISD_NS5_IJSC_NSA_ILi0EEESV_EEEEENS5_IJNS4_10UnderscoreESY_SY_EEEEENS4_13SM90_TMA_LOADENS4_14ComposedLayoutINS4_7SwizzleILi3ELi4ELi3EEENS4_18smem_ptr_flag_bitsILi16EEENSU_INS5_IJNSA_ILi8EEESH_EEENS5_IJSH_SC_EEEEEEEvNS4_8identityENS4_23SM90_TMA_LOAD_MULTICASTES1B_vS1C_EENS_8epilogue10collective18CollectiveEpilogueINS1F_22Sm90TmaWarpSpecializedILi3ELi2ELi16ELb1ELb0EEEJSI_NS5_IJSG_NSA_ILi32EEEEEESJ_SK_SJ_SK_NS1F_6fusion15FusionCallbacksIS1J_NS1M_13LinCombEltActINS1F_6thread4SiLuESJ_fSJ_fLNS_15FloatRoundStyleE2EEESI_S1L_JEEES11_NS12_INS13_ILi2ELi4ELi3EEES16_NSU_INS5_IJS17_S1K_EEENS5_IJS1K_SC_EEEEEEENS4_17SM75_U32x4_LDSM_NENS4_14SM90_TMA_STOREES1Y_NS4_17SM90_U32x4_STSM_NENS4_9Copy_AtomIJS21_NS_6half_tEEEEvEEEvvEEEEvNT_6ParamsE)
        /*0008*/ 	.word	0x000000a8


	//----- nvinfo : EIATTR_FRAME_SIZE
	.align		4
.L_18:
        /*000c*/ 	.byte	0x04, 0x11
        /*000e*/ 	.short	(.L_20 - .L_19)
	.align		4
.L_19:
        /*0010*/ 	.word	index@($__internal_0_$__cuda_sm20_rcp_rn_f32_slowpath)
        /*0014*/ 	.word	0x00000000


	//----- nvinfo : EIATTR_FRAME_SIZE
	.align		4
.L_20:
        /*0018*/ 	.byte	0x04, 0x11
        /*001a*/ 	.short	(.L_22 - .L_21)
	.align		4
.L_21:
        /*001c*/ 	.word	index@(_ZN7cutlass13device_kernelINS_4gemm6kernel13GemmUniversalIN4cute5tupleIJiiiiEEENS1_10collective13CollectiveMmaINS1_34MainloopSm90TmaGmmaWarpSpecializedILi8ENS5_IJNS4_1CILi2EEENSA_ILi1EEESC_EEENS1_35KernelTmaWarpSpecializedCooperativeEEENS5_IJNSA_ILi128EEENSA_ILi64EEESH_EEENS_10bfloat16_tENS5_IJlSC_lEEESJ_SK_NS4_8TiledMMAINS4_8MMA_AtomIJNS4_4SM904GMMA27MMA_64x64x16_F32BF16BF16_SSILNSO_5MajorE0ELSQ_0ELNSO_7ScaleInE1ELSR_1EEEEEENS4_6LayoutISD_NS5_IJSC_NSA_ILi0EEESV_EEEEENS5_IJNS4_10UnderscoreESY_SY_EEEEENS4_13SM90_TMA_LOADENS4_14ComposedLayoutINS4_7SwizzleILi3ELi4ELi3EEENS4_18smem_ptr_flag_bitsILi16EEENSU_INS5_IJNSA_ILi8EEESH_EEENS5_IJSH_SC_EEEEEEEvNS4_8identityENS4_23SM90_TMA_LOAD_MULTICASTES1B_vS1C_EENS_8epilogue10collective18CollectiveEpilogueINS1F_22Sm90TmaWarpSpecializedILi3ELi2ELi16ELb1ELb0EEEJSI_NS5_IJSG_NSA_ILi32EEEEEESJ_SK_SJ_SK_NS1F_6fusion15FusionCallbacksIS1J_NS1M_13LinCombEltActINS1F_6thread4SiLuESJ_fSJ_fLNS_15FloatRoundStyleE2EEESI_S1L_JEEES11_NS12_INS13_ILi2ELi4ELi3EEES16_NSU_INS5_IJS17_S1K_EEENS5_IJS1K_SC_EEEEEEENS4_17SM75_U32x4_LDSM_NENS4_14SM90_TMA_STOREES1Y_NS4_17SM90_U32x4_STSM_NENS4_9Copy_AtomIJS21_NS_6half_tEEEEvEEEvvEEEEvNT_6ParamsE)
        /*0020*/ 	.word	0x00000000


	//----- nvinfo : EIATTR_MIN_STACK_SIZE
	.align		4
.L_22:
        /*0024*/ 	.byte	0x04, 0x12
        /*0026*/ 	.short	(.L_24 - .L_23)
	.align		4
.L_23:
        /*0028*/ 	.word	index@(_ZN7cutlass13device_kernelINS_4gemm6kernel13GemmUniversalIN4cute5tupleIJiiiiEEENS1_10collective13CollectiveMmaINS1_34MainloopSm90TmaGmmaWarpSpecializedILi8ENS5_IJNS4_1CILi2EEENSA_ILi1EEESC_EEENS1_35KernelTmaWarpSpecializedCooperativeEEENS5_IJNSA_ILi128EEENSA_ILi64EEESH_EEENS_10bfloat16_tENS5_IJlSC_lEEESJ_SK_NS4_8TiledMMAINS4_8MMA_AtomIJNS4_4SM904GMMA27MMA_64x64x16_F32BF16BF16_SSILNSO_5MajorE0ELSQ_0ELNSO_7ScaleInE1ELSR_1EEEEEENS4_6LayoutISD_NS5_IJSC_NSA_ILi0EEESV_EEEEENS5_IJNS4_10UnderscoreESY_SY_EEEEENS4_13SM90_TMA_LOADENS4_14ComposedLayoutINS4_7SwizzleILi3ELi4ELi3EEENS4_18smem_ptr_flag_bitsILi16EEENSU_INS5_IJNSA_ILi8EEESH_EEENS5_IJSH_SC_EEEEEEEvNS4_8identityENS4_23SM90_TMA_LOAD_MULTICASTES1B_vS1C_EENS_8epilogue10collective18CollectiveEpilogueINS1F_22Sm90TmaWarpSpecializedILi3ELi2ELi16ELb1ELb0EEEJSI_NS5_IJSG_NSA_ILi32EEEEEESJ_SK_SJ_SK_NS1F_6fusion15FusionCallbacksIS1J_NS1M_13LinCombEltActINS1F_6thread4SiLuESJ_fSJ_fLNS_15FloatRoundStyleE2EEESI_S1L_JEEES11_NS12_INS13_ILi2ELi4ELi3EEES16_NSU_INS5_IJS17_S1K_EEENS5_IJS1K_SC_EEEEEEENS4_17SM75_U32x4_LDSM_NENS4_14SM90_TMA_STOREES1Y_NS4_17SM90_U32x4_STSM_NENS4_9Copy_AtomIJS21_NS_6half_tEEEEvEEEvvEEEEvNT_6ParamsE)
        /*002c*/ 	.word	0x00000000
.L_24:


//--------------------- .nv.compat                --------------------------
	.section	.nv.compat,"",@"SHT_CUDA_COMPAT_INFO"
	.align	4
        /*0000*/ 	.byte	0x02, 0x09, 0x01, 0x00, 0x02, 0x02, 0x04, 0x00, 0x02, 0x05, 0x05, 0x00, 0x03, 0x07, 0x01, 0x01
        /*0010*/ 	.byte	0x02, 0x03, 0x01, 0x00, 0x02, 0x06, 0x01, 0x00, 0x04, 0x0b, 0x08, 0x00, 0x00, 0x00, 0x00, 0x00
        /*0020*/ 	.byte	0x00, 0x00, 0x00, 0x00


//--------------------- .nv.info._ZN7cutlass13device_kernelINS_4gemm6kernel13GemmUniversalIN4cute5tupleIJiiiiEEENS1_10collective13CollectiveMmaINS1_34MainloopSm90TmaGmmaWarpSpecializedILi8ENS5_IJNS4_1CILi2EEENSA_ILi1EEESC_EEENS1_35KernelTmaWarpSpecializedCooperativeEEENS5_IJNSA_ILi128EEENSA_ILi64EEESH_EEENS_10bfloat16_tENS5_IJlSC_lEEESJ_SK_NS4_8TiledMMAINS4_8MMA_AtomIJNS4_4SM904GMMA27MMA_64x64x16_F32BF16BF16_SSILNSO_5MajorE0ELSQ_0ELNSO_7ScaleInE1ELSR_1EEEEEENS4_6LayoutISD_NS5_IJSC_NSA_ILi0EEESV_EEEEENS5_IJNS4_10UnderscoreESY_SY_EEEEENS4_13SM90_TMA_LOADENS4_14ComposedLayoutINS4_7SwizzleILi3ELi4ELi3EEENS4_18smem_ptr_flag_bitsILi16EEENSU_INS5_IJNSA_ILi8EEESH_EEENS5_IJSH_SC_EEEEEEEvNS4_8identityENS4_23SM90_TMA_LOAD_MULTICASTES1B_vS1C_EENS_8epilogue10collective18CollectiveEpilogueINS1F_22Sm90TmaWarpSpecializedILi3ELi2ELi16ELb1ELb0EEEJSI_NS5_IJSG_NSA_ILi32EEEEEESJ_SK_SJ_SK_NS1F_6fusion15FusionCallbacksIS1J_NS1M_13LinCombEltActINS1F_6thread4SiLuESJ_fSJ_fLNS_15FloatRoundStyleE2EEESI_S1L_JEEES11_NS12_INS13_ILi2ELi4ELi3EEES16_NSU_INS5_IJS17_S1K_EEENS5_IJS1K_SC_EEEEEEENS4_17SM75_U32x4_LDSM_NENS4_14SM90_TMA_STOREES1Y_NS4_17SM90_U32x4_STSM_NENS4_9Copy_AtomIJS21_NS_6half_tEEEEvEEEvvEEEEvNT_6ParamsE --------------------------
	.section	.nv.info._ZN7cutlass13device_kernelINS_4gemm6kernel13GemmUniversalIN4cute5tupleIJiiiiEEENS1_10collective13CollectiveMmaINS1_34MainloopSm90TmaGmmaWarpSpecializedILi8ENS5_IJNS4_1CILi2EEENSA_ILi1EEESC_EEENS1_35KernelTmaWarpSpecializedCooperativeEEENS5_IJNSA_ILi128EEENSA_ILi64EEESH_EEENS_10bfloat16_tENS5_IJlSC_lEEESJ_SK_NS4_8TiledMMAINS4_8MMA_AtomIJNS4_4SM904GMMA27MMA_64x64x16_F32BF16BF16_SSILNSO_5MajorE0ELSQ_0ELNSO_7ScaleInE1ELSR_1EEEEEENS4_6LayoutISD_NS5_IJSC_NSA_ILi0EEESV_EEEEENS5_IJNS4_10UnderscoreESY_SY_EEEEENS4_13SM90_TMA_LOADENS4_14ComposedLayoutINS4_7SwizzleILi3ELi4ELi3EEENS4_18smem_ptr_flag_bitsILi16EEENSU_INS5_IJNSA_ILi8EEESH_EEENS5_IJSH_SC_EEEEEEEvNS4_8identityENS4_23SM90_TMA_LOAD_MULTICASTES1B_vS1C_EENS_8epilogue10collective18CollectiveEpilogueINS1F_22Sm90TmaWarpSpecializedILi3ELi2ELi16ELb1ELb0EEEJSI_NS5_IJSG_NSA_ILi32EEEEEESJ_SK_SJ_SK_NS1F_6fusion15FusionCallbacksIS1J_NS1M_13LinCombEltActINS1F_6thread4SiLuESJ_fSJ_fLNS_15FloatRoundStyleE2EEESI_S1L_JEEES11_NS12_INS13_ILi2ELi4ELi3EEES16_NSU_INS5_IJS17_S1K_EEENS5_IJS1K_SC_EEEEEEENS4_17SM75_U32x4_LDSM_NENS4_14SM90_TMA_STOREES1Y_NS4_17SM90_U32x4_STSM_NENS4_9Copy_AtomIJS21_NS_6half_tEEEEvEEEvvEEEEvNT_6ParamsE,"",@"SHT_CUDA_INFO"
	.sectionflags	@""
	.align	4


	//----- nvinfo : EIATTR_CUDA_API_VERSION
	.align		4
        /*0000*/ 	.byte	0x04, 0x37
        /*0002*/ 	.short	(.L_26 - .L_25)
.L_25:
        /*0004*/ 	.word	0x00000082


	//----- nvinfo : EIATTR_KPARAM_INFO
	.align		4
.L_26:
        /*0008*/ 	.byte	0x04, 0x17
        /*000a*/ 	.short	(.L_28 - .L_27)
.L_27:
        /*000c*/ 	.word	0x00000000
        /*0010*/ 	.short	0x0000
        /*0012*/ 	.short	0x0070
        /*0014*/ 	.byte	0x00, 0xf0, 0x01, 0x1c


	//----- nvinfo : EIATTR_SPARSE_MMA_MASK
	.align		4
.L_28:
        /*0018*/ 	.byte	0x03, 0x50
        /*001a*/ 	.short	0x0000


	//----- nvinfo : EIATTR_MAXREG_COUNT
	.align		4
        /*001c*/ 	.byte	0x03, 0x1b
        /*001e*/ 	.short	0x00a8


	//----- nvinfo : EIATTR_NUM_BARRIERS
	.align		4
        /*0020*/ 	.byte	0x02, 0x4c
        /*0022*/ 	.byte	0x02
	.zero		1


	//----- nvinfo : EIATTR_EXTERNS
	.align		4
        /*0024*/ 	.byte	0x04, 0x0f
        /*0026*/ 	.short	(.L_30 - .L_29)


	//   ....[0]....
	.align		4
.L_29:
        /*0028*/ 	.word	index@(__assertfail)


	//----- nvinfo : EIATTR_MERCURY_ISA_VERSION
	.align		4
.L_30:
        /*002c*/ 	.byte	0x03, 0x5f
        /*002e*/ 	.short	0x0101


	//----- nvinfo : EIATTR_INT_WARP_WIDE_INSTR_OFFSETS
	.align		4
        /*0030*/ 	.byte	0x04, 0x31
        /*0032*/ 	.short	(.L_32 - .L_31)


	//   ....[0]....
.L_31:
        /*0034*/ 	.word	0x00000aa0


	//   ....[1]....
        /*0038*/ 	.word	0x00000ab0


	//   ....[2]....
        /*003c*/ 	.word	0x00000ba0


	//   ....[3]....
        /*0040*/ 	.word	0x000021b0


	//----- nvinfo : EIATTR_COOP_GROUP_MASK_REGIDS
	.align		4
.L_32:
        /*0044*/ 	.byte	0x04, 0x29
        /*0046*/ 	.short	(.L_34 - .L_33)


	//   ....[0]....
.L_33:
        /*0048*/ 	.word	0xffffffff


	//   ....[1]....
        /*004c*/ 	.word	0xffffffff


	//   ....[2]....
        /*0050*/ 	.word	0xffffffff


	//   ....[3]....
        /*0054*/ 	.word	0xffffffff


	//   ....[4]....
        /*0058*/ 	.word	0xffffffff


	//   ....[5]....
        /*005c*/ 	.word	0xffffffff


	//   ....[6]....
        /*0060*/ 	.word	0xffffffff


	//----- nvinfo : EIATTR_COOP_GROUP_INSTR_OFFSETS
	.align		4
.L_34:
        /*0064*/ 	.byte	0x04, 0x28
        /*0066*/ 	.short	(.L_36 - .L_35)


	//   ....[0]....
.L_35:
        /*0068*/ 	.word	0x00000070


	//   ....[1]....
        /*006c*/ 	.word	0x00000080


	//   ....[2]....
        /*0070*/ 	.word	0x00000440


	//   ....[3]....
        /*0074*/ 	.word	0x000006c0


	//   ....[4]....
        /*0078*/ 	.word	0x00000900


	//   ....[5]....
        /*007c*/ 	.word	0x00000d10


	//   ....[6]....
        /*0080*/ 	.word	0x000017b0


	//----- nvinfo : EIATTR_REG_RECONFIG
	.align		4
.L_36:
        /*0084*/ 	.byte	0x01, 0x54
	.zero		2


	//----- nvinfo : EIATTR_SYSCALL_OFFSETS
	.align		4
        /*0088*/ 	.byte	0x04, 0x46
        /*008a*/ 	.short	(.L_38 - .L_37)


	//   ....[0]....
.L_37:
        /*008c*/ 	.word	0x00001970


	//   ....[1]....
        /*0090*/ 	.word	0x000023e0


	//   ....[2]....
        /*0094*/ 	.word	0x000024d0


	//----- nvinfo : EIATTR_MBARRIER_INSTR_OFFSETS
	.align		4
.L_38:
        /*0098*/ 	.byte	0x04, 0x39
        /*009a*/ 	.short	(.L_40 - .L_39)


	//   ....[0]....
.L_39:
        /*009c*/ 	.word	0x00000560
        /*00a0*/ 	.word	0x000000ff
        /*00a4*/ 	.word	0x00000000
        /*00a8*/ 	.short	0x0100
        /*00aa*/ 	.byte	0x08
	.zero		1


	//   ....[1]....
        /*00ac*/ 	.word	0x00000570
        /*00b0*/ 	.word	0x000000ff
        /*00b4*/ 	.word	0x00000040
        /*00b8*/ 	.short	0x0100
        /*00ba*/ 	.byte	0x08
	.zero		1


	//   ....[2]....
        /*00bc*/ 	.word	0x00000580
        /*00c0*/ 	.word	0x000000ff
        /*00c4*/ 	.word	0x00000008
        /*00c8*/ 	.short	0x0100
        /*00ca*/ 	.byte	0x08
	.zero		1


	//   ....[3]....
        /*00cc*/ 	.word	0x00000590
        /*00d0*/ 	.word	0x000000ff
        /*00d4*/ 	.word	0x00000048
        /*00d8*/ 	.short	0x0100
        /*00da*/ 	.byte	0x08
	.zero		1


	//   ....[4]....
        /*00dc*/ 	.word	0x000005a0
        /*00e0*/ 	.word	0x000000ff
        /*00e4*/ 	.word	0x00000010
        /*00e8*/ 	.short	0x0100
        /*00ea*/ 	.byte	0x08
	.zero		1


	//   ....[5]....
        /*00ec*/ 	.word	0x000005b0
        /*00f0*/ 	.word	0x000000ff
        /*00f4*/ 	.word	0x00000050
        /*00f8*/ 	.short	0x0100
        /*00fa*/ 	.byte	0x08
	.zero		1


	//   ....[6]....
        /*00fc*/ 	.word	0x000005c0
        /*0100*/ 	.word	0x000000ff
        /*0104*/ 	.word	0x00000018
        /*0108*/ 	.short	0x0100
        /*010a*/ 	.byte	0x08
	.zero		1


	//   ....[7]....
        /*010c*/ 	.word	0x000005d0
        /*0110*/ 	.word	0x000000ff
        /*0114*/ 	.word	0x00000058
        /*0118*/ 	.short	0x0100
        /*011a*/ 	.byte	0x08
	.zero		1


	//   ....[8]....
        /*011c*/ 	.word	0x000005e0
        /*0120*/ 	.word	0x000000ff
        /*0124*/ 	.word	0x00000020
        /*0128*/ 	.short	0x0100
        /*012a*/ 	.byte	0x08
	.zero		1


	//   ....[9]....
        /*012c*/ 	.word	0x000005f0
        /*0130*/ 	.word	0x000000ff
        /*0134*/ 	.word	0x00000060
        /*0138*/ 	.short	0x0100
        /*013a*/ 	.byte	0x08
	.zero		1


	//   ....[10]....
        /*013c*/ 	.word	0x00000600
        /*0140*/ 	.word	0x000000ff
        /*0144*/ 	.word	0x00000028
        /*0148*/ 	.short	0x0100
        /*014a*/ 	.byte	0x08
	.zero		1


	//   ....[11]....
        /*014c*/ 	.word	0x00000610
        /*0150*/ 	.word	0x000000ff
        /*0154*/ 	.word	0x00000068
        /*0158*/ 	.short	0x0100
        /*015a*/ 	.byte	0x08
	.zero		1


	//   ....[12]....
        /*015c*/ 	.word	0x00000620
        /*0160*/ 	.word	0x000000ff
        /*0164*/ 	.word	0x00000030
        /*0168*/ 	.short	0x0100
        /*016a*/ 	.byte	0x08
	.zero		1


	//   ....[13]....
        /*016c*/ 	.word	0x00000630
        /*0170*/ 	.word	0x000000ff
        /*0174*/ 	.word	0x00000070
        /*0178*/ 	.short	0x0100
        /*017a*/ 	.byte	0x08
	.zero		1


	//   ....[14]....
        /*017c*/ 	.word	0x00000640
        /*0180*/ 	.word	0x000000ff
        /*0184*/ 	.word	0x00000038
        /*0188*/ 	.short	0x0100
        /*018a*/ 	.byte	0x08
	.zero		1


	//   ....[15]....
        /*018c*/ 	.word	0x00000650
        /*0190*/ 	.word	0x000000ff
        /*0194*/ 	.word	0x00000078
        /*0198*/ 	.short	0x0100
        /*019a*/ 	.byte	0x08
	.zero		1


	//   ....[16]....
        /*019c*/ 	.word	0x00000880
        /*01a0*/ 	.word	0x000000ff
        /*01a4*/ 	.word	0x00000080
        /*01a8*/ 	.short	0x0100
        /*01aa*/ 	.byte	0x08
	.zero		1


	//   ....[17]....
        /*01ac*/ 	.word	0x00000890
        /*01b0*/ 	.word	0x000000ff
        /*01b4*/ 	.word	0x00000098
        /*01b8*/ 	.short	0x0100
        /*01ba*/ 	.byte	0x08
	.zero		1


	//   ....[18]....
        /*01bc*/ 	.word	0x000008a0
        /*01c0*/ 	.word	0x000000ff
        /*01c4*/ 	.word	0x00000088
        /*01c8*/ 	.short	0x0100
        /*01ca*/ 	.byte	0x08
	.zero		1


	//   ....[19]....
        /*01cc*/ 	.word	0x000008b0
        /*01d0*/ 	.word	0x000000ff
        /*01d4*/ 	.word	0x000000a0
        /*01d8*/ 	.short	0x0100
        /*01da*/ 	.byte	0x08
	.zero		1


	//   ....[20]....
        /*01dc*/ 	.word	0x000008c0
        /*01e0*/ 	.word	0x000000ff
        /*01e4*/ 	.word	0x00000090
        /*01e8*/ 	.short	0x0100
        /*01ea*/ 	.byte	0x08
	.zero		1


	//   ....[21]....
        /*01ec*/ 	.word	0x000008d0
        /*01f0*/ 	.word	0x000000ff
        /*01f4*/ 	.word	0x000000a8
        /*01f8*/ 	.short	0x0100
        /*01fa*/ 	.byte	0x08
	.zero		1


	//   ....[22]....
        /*01fc*/ 	.word	0x00000c10
        /*0200*/ 	.word	0x000000ff
        /*0204*/ 	.word	0x000000b0
        /*0208*/ 	.short	0x0100
        /*020a*/ 	.byte	0x06
	.zero		1


	//   ....[23]....
        /*020c*/ 	.word	0x00000cb0
        /*0210*/ 	.word	0x000000ff
        /*0214*/ 	.word	0x000000b8
        /*0218*/ 	.short	0x0100
        /*021a*/ 	.byte	0x06
	.zero		1


	//   ....[24]....
        /*021c*/ 	.word	0x000019f0
        /*0220*/ 	.word	0x00000003
        /*0224*/ 	.word	0x00000000
        /*0228*/ 	.short	0x010a
        /*022a*/ 	.byte	0x3f
	.zero		1


	//   ....[25]....
        /*022c*/ 	.word	0x00001a30
        /*0230*/ 	.word	0x00000003
        /*0234*/ 	.word	0x00000000
        /*0238*/ 	.short	0x010a
        /*023a*/ 	.byte	0x3f
	.zero		1


	//   ....[26]....
        /*023c*/ 	.word	0x00001da0
        /*0240*/ 	.word	0x000000ff
        /*0244*/ 	.word	0x00000000
        /*0248*/ 	.short	0x010a
        /*024a*/ 	.byte	0x04
	.zero		1


	//   ....[27]....
        /*024c*/ 	.word	0x00001de0
        /*0250*/ 	.word	0x000000ff
        /*0254*/ 	.word	0x00000000
        /*0258*/ 	.short	0x010a
        /*025a*/ 	.byte	0x04
	.zero		1


	//   ....[28]....
        /*025c*/ 	.word	0x00002040
        /*0260*/ 	.word	0x00000005
        /*0264*/ 	.word	0x00000000
        /*0268*/ 	.short	0x0101
        /*026a*/ 	.byte	0x3f
	.zero		1


	//   ....[29]....
        /*026c*/ 	.word	0x00002230
        /*0270*/ 	.word	0x00000003
        /*0274*/ 	.word	0x00000000
        /*0278*/ 	.short	0x0101
        /*027a*/ 	.byte	0x3f
	.zero		1


	//   ....[30]....
        /*027c*/ 	.word	0x000029a0
        /*0280*/ 	.word	0x00000003
        /*0284*/ 	.word	0x00000080
        /*0288*/ 	.short	0x010a
        /*028a*/ 	.byte	0x3f
	.zero		1


	//   ....[31]....
        /*028c*/ 	.word	0x00004b20
        /*0290*/ 	.word	0x000000ff
        /*0294*/ 	.word	0x00000000
        /*0298*/ 	.short	0x0101
        /*029a*/ 	.byte	0x04
	.zero		1


	//   ....[32]....
        /*029c*/ 	.word	0x00004c80
        /*02a0*/ 	.word	0x00000003
        /*02a4*/ 	.word	0x00000080
        /*02a8*/ 	.short	0x010a
        /*02aa*/ 	.byte	0x3f
	.zero		1


	//   ....[33]....
        /*02ac*/ 	.word	0x00006b00
        /*02b0*/ 	.word	0x000000ff
        /*02b4*/ 	.word	0x00000000
        /*02b8*/ 	.short	0x0101
        /*02ba*/ 	.byte	0x04
	.zero		1


	//   ....[34]....
        /*02bc*/ 	.word	0x00007490
        /*02c0*/ 	.word	0x000000ff
        /*02c4*/ 	.word	0x00000000
        /*02c8*/ 	.short	0x0101
        /*02ca*/ 	.byte	0x04
	.zero		1


	//   ....[35]....
        /*02cc*/ 	.word	0x00007aa0
        /*02d0*/ 	.word	0x000000ff
        /*02d4*/ 	.word	0x000000b8
        /*02d8*/ 	.short	0x010a
        /*02da*/ 	.byte	0x04
	.zero		1


	//   ....[36]....
        /*02dc*/ 	.word	0x00007ee0
        /*02e0*/ 	.word	0x000000ff
        /*02e4*/ 	.word	0x00000098
        /*02e8*/ 	.short	0x010a
        /*02ea*/ 	.byte	0x05
	.zero		1


	//   ....[37]....
        /*02ec*/ 	.word	0x00007fe0
        /*02f0*/ 	.word	0x000000ff
        /*02f4*/ 	.word	0x00000080
        /*02f8*/ 	.short	0x010b
        /*02fa*/ 	.byte	0x05
	.zero		1


	//   ....[38]....
        /*02fc*/ 	.word	0x00008070
        /*0300*/ 	.word	0x000000ff
        /*0304*/ 	.word	0x00000000
        /*0308*/ 	.short	0x0101
        /*030a*/ 	.byte	0x05
	.zero		1


	//   ....[39]....
        /*030c*/ 	.word	0x000080e0
        /*0310*/ 	.word	0x000000ff
        /*0314*/ 	.word	0x00000098
        /*0318*/ 	.short	0x010a
        /*031a*/ 	.byte	0x04
	.zero		1


	//   ....[40]....
        /*031c*/ 	.word	0x00008200
        /*0320*/ 	.word	0x000000ff
        /*0324*/ 	.word	0x00000080
        /*0328*/ 	.short	0x010b
        /*032a*/ 	.byte	0x04
	.zero		1


	//   ....[41]....
        /*032c*/ 	.word	0x000082e0
        /*0330*/ 	.word	0x000000ff
        /*0334*/ 	.word	0x00000000
        /*0338*/ 	.short	0x0101
        /*033a*/ 	.byte	0x04
	.zero		1


	//   ....[42]....
        /*033c*/ 	.word	0x00008990
        /*0340*/ 	.word	0x00000003
        /*0344*/ 	.word	0x00000098
        /*0348*/ 	.short	0x010a
        /*034a*/ 	.byte	0x3f
	.zero		1


	//   ....[43]....
        /*034c*/ 	.word	0x00008a60
        /*0350*/ 	.word	0x00000005
        /*0354*/ 	.word	0x00000098
        /*0358*/ 	.short	0x010a
        /*035a*/ 	.byte	0x3f
	.zero		1


	//   ....[44]....
        /*035c*/ 	.word	0x00008b10
        /*0360*/ 	.word	0x00000003
        /*0364*/ 	.word	0x00000098
        /*0368*/ 	.short	0x010a
        /*036a*/ 	.byte	0x3f
	.zero		1


	//   ....[45]....
        /*036c*/ 	.word	0x00008e70
        /*0370*/ 	.word	0x0000000e
        /*0374*/ 	.word	0x00000040
        /*0378*/ 	.short	0x010a
        /*037a*/ 	.byte	0x3f
	.zero		1


	//   ....[46]....
        /*037c*/ 	.word	0x00009220
        /*0380*/ 	.word	0x00000004
        /*0384*/ 	.word	0x000000b8
        /*0388*/ 	.short	0x0101
        /*038a*/ 	.byte	0x3f
	.zero		1


	//   ....[47]....
        /*038c*/ 	.word	0x00009920
        /*0390*/ 	.word	0x00000005
        /*0394*/ 	.word	0x00000000
        /*0398*/ 	.short	0x010a
        /*039a*/ 	.byte	0x3f
	.zero		1


	//   ....[48]....
        /*039c*/ 	.word	0x000099a0
        /*03a0*/ 	.word	0x00000007
        /*03a4*/ 	.word	0x00000000
        /*03a8*/ 	.short	0x010a
        /*03aa*/ 	.byte	0x3f
	.zero		1


	//   ....[49]....
        /*03ac*/ 	.word	0x00009a30
        /*03b0*/ 	.word	0x00000006
        /*03b4*/ 	.word	0x00000000
        /*03b8*/ 	.short	0x010a
        /*03ba*/ 	.byte	0x3f
	.zero		1


	//   ....[50]....
        /*03bc*/ 	.word	0x00009ac0
        /*03c0*/ 	.word	0x00000009
        /*03c4*/ 	.word	0x00000000
        /*03c8*/ 	.short	0x010a
        /*03ca*/ 	.byte	0x3f
	.zero		1


	//   ....[51]....
        /*03cc*/ 	.word	0x00009b50
        /*03d0*/ 	.word	0x00000006
        /*03d4*/ 	.word	0x00000000
        /*03d8*/ 	.short	0x010a
        /*03da*/ 	.byte	0x3f
	.zero		1


	//   ....[52]....
        /*03dc*/ 	.word	0x00009be0
        /*03e0*/ 	.word	0x00000009
        /*03e4*/ 	.word	0x00000000
        /*03e8*/ 	.short	0x010a
        /*03ea*/ 	.byte	0x3f
	.zero		1


	//   ....[53]....
        /*03ec*/ 	.word	0x00009c70
        /*03f0*/ 	.word	0x00000006
        /*03f4*/ 	.word	0x00000000
        /*03f8*/ 	.short	0x010a
        /*03fa*/ 	.byte	0x3f
	.zero		1


	//   ....[54]....
        /*03fc*/ 	.word	0x00009d00
        /*0400*/ 	.word	0x00000003
        /*0404*/ 	.word	0x00000000
        /*0408*/ 	.short	0x010a
        /*040a*/ 	.byte	0x3f
	.zero		1


	//   ....[55]....
        /*040c*/ 	.word	0x00009d60
        /*0410*/ 	.word	0x00000003
        /*0414*/ 	.word	0x00000000
        /*0418*/ 	.short	0x010a
        /*041a*/ 	.byte	0x3f
	.zero		1


	//   ....[56]....
        /*041c*/ 	.word	0x00009dc0
        /*0420*/ 	.word	0x00000005
        /*0424*/ 	.word	0x00000000
        /*0428*/ 	.short	0x010a
        /*042a*/ 	.byte	0x3f
	.zero		1


	//   ....[57]....
        /*042c*/ 	.word	0x00009e10
        /*0430*/ 	.word	0x00000003
        /*0434*/ 	.word	0x00000080
        /*0438*/ 	.short	0x010a
        /*043a*/ 	.byte	0x3f
	.zero		1


	//   ....[58]....
        /*043c*/ 	.word	0x00009e60
        /*0440*/ 	.word	0x00000003
        /*0444*/ 	.word	0x00000080
        /*0448*/ 	.short	0x010a
        /*044a*/ 	.byte	0x3f
	.zero		1


	//   ....[59]....
        /*044c*/ 	.word	0x00009ec0
        /*0450*/ 	.word	0x00000003
        /*0454*/ 	.word	0x000000b8
        /*0458*/ 	.short	0x010a
        /*045a*/ 	.byte	0x3f
	.zero		1


	//   ....[60]....
        /*045c*/ 	.word	0x00009f20
        /*0460*/ 	.word	0x00000005
        /*0464*/ 	.word	0x00000098
        /*0468*/ 	.short	0x010a
        /*046a*/ 	.byte	0x3f
	.zero		1


	//   ....[61]....
        /*046c*/ 	.word	0x00009f80
        /*0470*/ 	.word	0x00000005
        /*0474*/ 	.word	0x00000098
        /*0478*/ 	.short	0x010a
        /*047a*/ 	.byte	0x3f
	.zero		1


	//   ....[62]....
        /*047c*/ 	.word	0x00009fd0
        /*0480*/ 	.word	0x00000003
        /*0484*/ 	.word	0x00000098
        /*0488*/ 	.short	0x010a
        /*048a*/ 	.byte	0x3f
	.zero		1


	//   ....[63]....
        /*048c*/ 	.word	0x0000a020
        /*0490*/ 	.word	0x00000005
        /*0494*/ 	.word	0x00000098
        /*0498*/ 	.short	0x010a
        /*049a*/ 	.byte	0x3f
	.zero		1


	//   ....[64]....
        /*049c*/ 	.word	0x0000a0f0
        /*04a0*/ 	.word	0x0000000e
        /*04a4*/ 	.word	0x00000040
        /*04a8*/ 	.short	0x010a
        /*04aa*/ 	.byte	0x3f
	.zero		1


	//   ....[65]....
        /*04ac*/ 	.word	0x0000a1c0
        /*04b0*/ 	.word	0x00000005
        /*04b4*/ 	.word	0x00000000
        /*04b8*/ 	.short	0x010a
        /*04ba*/ 	.byte	0x3f
	.zero		1


	//   ....[66]....
        /*04bc*/ 	.word	0x0000a210
        /*04c0*/ 	.word	0x00000007
        /*04c4*/ 	.word	0x00000000
        /*04c8*/ 	.short	0x010a
        /*04ca*/ 	.byte	0x3f
	.zero		1


	//   ....[67]....
        /*04cc*/ 	.word	0x0000a260
        /*04d0*/ 	.word	0x00000006
        /*04d4*/ 	.word	0x00000000
        /*04d8*/ 	.short	0x010a
        /*04da*/ 	.byte	0x3f
	.zero		1


	//   ....[68]....
        /*04dc*/ 	.word	0x0000a2b0
        /*04e0*/ 	.word	0x00000009
        /*04e4*/ 	.word	0x00000000
        /*04e8*/ 	.short	0x010a
        /*04ea*/ 	.byte	0x3f
	.zero		1


	//   ....[69]....
        /*04ec*/ 	.word	0x0000a300
        /*04f0*/ 	.word	0x00000006
        /*04f4*/ 	.word	0x00000000
        /*04f8*/ 	.short	0x010a
        /*04fa*/ 	.byte	0x3f
	.zero		1


	//   ....[70]....
        /*04fc*/ 	.word	0x0000a350
        /*0500*/ 	.word	0x00000009
        /*0504*/ 	.word	0x00000000
        /*0508*/ 	.short	0x010a
        /*050a*/ 	.byte	0x3f
	.zero		1


	//   ....[71]....
        /*050c*/ 	.word	0x0000a3a0
        /*0510*/ 	.word	0x00000006
        /*0514*/ 	.word	0x00000000
        /*0518*/ 	.short	0x010a
        /*051a*/ 	.byte	0x3f
	.zero		1


	//----- nvinfo : EIATTR_NUM_MBARRIERS
	.align		4
.L_40:
        /*051c*/ 	.byte	0x03, 0x38
        /*051e*/ 	.short	0x0018


	//----- nvinfo : EIATTR_EXIT_INSTR_OFFSETS
	.align		4
        /*0520*/ 	.byte	0x04, 0x1c
        /*0522*/ 	.short	(.L_42 - .L_41)


	//   ....[0]....
.L_41:
        /*0524*/ 	.word	0x00009d50


	//----- nvinfo : EIATTR_MAX_THREADS
	.align		4
.L_42:
        /*0528*/ 	.byte	0x04, 0x05
        /*052a*/ 	.short	(.L_44 - .L_43)
.L_43:
        /*052c*/ 	.word	0x00000180
        /*0530*/ 	.word	0x00000001
        /*0534*/ 	.word	0x00000001


	//----- nvinfo : EIATTR_CRS_STACK_SIZE
	.align		4
.L_44:
        /*0538*/ 	.byte	0x04, 0x1e
        /*053a*/ 	.short	(.L_46 - .L_45)
.L_45:
        /*053c*/ 	.word	0x00000000


	//----- nvinfo : EIATTR_CBANK_PARAM_SIZE
	.align		4
.L_46:
        /*0540*/ 	.byte	0x03, 0x19
        /*0542*/ 	.short	0x0770


	//----- nvinfo : EIATTR_PARAM_CBANK
	.align		4
        /*0544*/ 	.byte	0x04, 0x0a
        /*0546*/ 	.short	(.L_48 - .L_47)
	.align		4
.L_47:
        /*0548*/ 	.word	index@(.nv.constant0._ZN7cutlass13device_kernelINS_4gemm6kernel13GemmUniversalIN4cute5tupleIJiiiiEEENS1_10collective13CollectiveMmaINS1_34MainloopSm90TmaGmmaWarpSpecializedILi8ENS5_IJNS4_1CILi2EEENSA_ILi1EEESC_EEENS1_35KernelTmaWarpSpecializedCooperativeEEENS5_IJNSA_ILi128EEENSA_ILi64EEESH_EEENS_10bfloat16_tENS5_IJlSC_lEEESJ_SK_NS4_8TiledMMAINS4_8MMA_AtomIJNS4_4SM904GMMA27MMA_64x64x16_F32BF16BF16_SSILNSO_5MajorE0ELSQ_0ELNSO_7ScaleInE1ELSR_1EEEEEENS4_6LayoutISD_NS5_IJSC_NSA_ILi0EEESV_EEEEENS5_IJNS4_10UnderscoreESY_SY_EEEEENS4_13SM90_TMA_LOADENS4_14ComposedLayoutINS4_7SwizzleILi3ELi4ELi3EEENS4_18smem_ptr_flag_bitsILi16EEENSU_INS5_IJNSA_ILi8EEESH_EEENS5_IJSH_SC_EEEEEEEvNS4_8identityENS4_23SM90_TMA_LOAD_MULTICASTES1B_vS1C_EENS_8epilogue10collective18CollectiveEpilogueINS1F_22Sm90TmaWarpSpecializedILi3ELi2ELi16ELb1ELb0EEEJSI_NS5_IJSG_NSA_ILi32EEEEEESJ_SK_SJ_SK_NS1F_6fusion15FusionCallbacksIS1J_NS1M_13LinCombEltActINS1F_6thread4SiLuESJ_fSJ_fLNS_15FloatRoundStyleE2EEESI_S1L_JEEES11_NS12_INS13_ILi2ELi4ELi3EEES16_NSU_INS5_IJS17_S1K_EEENS5_IJS1K_SC_EEEEEEENS4_17SM75_U32x4_LDSM_NENS4_14SM90_TMA_STOREES1Y_NS4_17SM90_U32x4_STSM_NENS4_9Copy_AtomIJS21_NS_6half_tEEEEvEEEvvEEEEvNT_6ParamsE)
        /*054c*/ 	.short	0x0210
        /*054e*/ 	.short	0x0770


	//----- nvinfo : EIATTR_SW_WAR
	.align		4
.L_48:
        /*0550*/ 	.byte	0x04, 0x36
        /*0552*/ 	.short	(.L_50 - .L_49)
.L_49:
        /*0554*/ 	.word	0x00000008
.L_50:


//--------------------- .nv.callgraph             --------------------------
	.section	.nv.callgraph,"",@"SHT_CUDA_CALLGRAPH"
	.align	4
	.sectionentsize	8
	.align		4
        /*0000*/ 	.word	0x00000000
	.align		4
        /*0004*/ 	.word	0xffffffff
	.align		4
        /*0008*/ 	.word	index@(_ZN7cutlass13device_kernelINS_4gemm6kernel13GemmUniversalIN4cute5tupleIJiiiiEEENS1_10collective13CollectiveMmaINS1_34MainloopSm90TmaGmmaWarpSpecializedILi8ENS5_IJNS4_1CILi2EEENSA_ILi1EEESC_EEENS1_35KernelTmaWarpSpecializedCooperativeEEENS5_IJNSA_ILi128EEENSA_ILi64EEESH_EEENS_10bfloat16_tENS5_IJlSC_lEEESJ_SK_NS4_8TiledMMAINS4_8MMA_AtomIJNS4_4SM904GMMA27MMA_64x64x16_F32BF16BF16_SSILNSO_5MajorE0ELSQ_0ELNSO_7ScaleInE1ELSR_1EEEEEENS4_6LayoutISD_NS5_IJSC_NSA_ILi0EEESV_EEEEENS5_IJNS4_10UnderscoreESY_SY_EEEEENS4_13SM90_TMA_LOADENS4_14ComposedLayoutINS4_7SwizzleILi3ELi4ELi3EEENS4_18smem_ptr_flag_bitsILi16EEENSU_INS5_IJNSA_ILi8EEESH_EEENS5_IJSH_SC_EEEEEEEvNS4_8identityENS4_23SM90_TMA_LOAD_MULTICASTES1B_vS1C_EENS_8epilogue10collective18CollectiveEpilogueINS1F_22Sm90TmaWarpSpecializedILi3ELi2ELi16ELb1ELb0EEEJSI_NS5_IJSG_NSA_ILi32EEEEEESJ_SK_SJ_SK_NS1F_6fusion15FusionCallbacksIS1J_NS1M_13LinCombEltActINS1F_6thread4SiLuESJ_fSJ_fLNS_15FloatRoundStyleE2EEESI_S1L_JEEES11_NS12_INS13_ILi2ELi4ELi3EEES16_NSU_INS5_IJS17_S1K_EEENS5_IJS1K_SC_EEEEEEENS4_17SM75_U32x4_LDSM_NENS4_14SM90_TMA_STOREES1Y_NS4_17SM90_U32x4_STSM_NENS4_9Copy_AtomIJS21_NS_6half_tEEEEvEEEvvEEEEvNT_6ParamsE)
	.align		4
        /*000c*/ 	.word	index@(__assertfail)
	.align		4
        /*0010*/ 	.word	0x00000000
	.align		4
        /*0014*/ 	.word	0xfffffffe
	.align		4
        /*0018*/ 	.word	0x00000000
	.align		4
        /*001c*/ 	.word	0xfffffffd
	.align		4
        /*0020*/ 	.word	0x00000000
	.align		4
        /*0024*/ 	.word	0xfffffffc


//--------------------- .nv.constant4             --------------------------
	.section	.nv.constant4,"a",@progbits
	.align	8
	.align		8
.nv.constant4:
        /*0000*/ 	.dword	__assertfail
	.align		8
        /*0008*/ 	.dword	__unnamed_1
	.align		8
        /*0010*/ 	.dword	__unnamed_2
	.align		8
        /*0018*/ 	.dword	_ZN39_INTERNAL_a1dd5067_4_k_cu_b1a152d6_27994cuda3std3__45__cpo5beginE
	.align		8
        /*0020*/ 	.dword	_ZN39_INTERNAL_a1dd5067_4_k_cu_b1a152d6_27994cuda3std3__45__cpo3endE
	.align		8
        /*0028*/ 	.dword	_ZN39_INTERNAL_a1dd5067_4_k_cu_b1a152d6_27994cuda3std3__45__cpo6cbeginE
	.align		8
        /*0030*/ 	.dword	_ZN39_INTERNAL_a1dd5067_4_k_cu_b1a152d6_27994cuda3std3__45__cpo4cendE
	.align		8
        /*0038*/ 	.dword	_ZN39_INTERNAL_a1dd5067_4_k_cu_b1a152d6_27994cuda3std3__441_GLOBAL__N__a1dd5067_4_k_cu_b1a152d6_27996ignoreE
	.align		8
        /*0040*/ 	.dword	_ZN39_INTERNAL_a1dd5067_4_k_cu_b1a152d6_27994cuda3std3__419piecewise_constructE
	.align		8
        /*0048*/ 	.dword	_ZN39_INTERNAL_a1dd5067_4_k_cu_b1a152d6_27994cuda3std3__48in_placeE
	.align		8
        /*0050*/ 	.dword	_ZN39_INTERNAL_a1dd5067_4_k_cu_b1a152d6_27994cuda3std6ranges3__45__cpo4swapE
	.align		8
        /*0058*/ 	.dword	_ZN39_INTERNAL_a1dd5067_4_k_cu_b1a152d6_27994cuda3std6ranges3__45__cpo9iter_moveE
	.align		8
        /*0060*/ 	.dword	_ZN39_INTERNAL_a1dd5067_4_k_cu_b1a152d6_27994cute7productE
	.align		8
        /*0068*/ 	.dword	_ZN39_INTERNAL_a1dd5067_4_k_cu_b1a152d6_27994cute1_E
	.align		8
        /*0070*/ 	.dword	$str$22
	.align		8
        /*0078*/ 	.dword	$str$23
	.align		8
        /*0080*/ 	.dword	$str$26
	.align		8
        /*0088*/ 	.dword	$str$27


//--------------------- .text._ZN7cutlass13device_kernelINS_4gemm6kernel13GemmUniversalIN4cute5tupleIJiiiiEEENS1_10collective13CollectiveMmaINS1_34MainloopSm90TmaGmmaWarpSpecializedILi8ENS5_IJNS4_1CILi2EEENSA_ILi1EEESC_EEENS1_35KernelTmaWarpSpecializedCooperativeEEENS5_IJNSA_ILi128EEENSA_ILi64EEESH_EEENS_10bfloat16_tENS5_IJlSC_lEEESJ_SK_NS4_8TiledMMAINS4_8MMA_AtomIJNS4_4SM904GMMA27MMA_64x64x16_F32BF16BF16_SSILNSO_5MajorE0ELSQ_0ELNSO_7ScaleInE1ELSR_1EEEEEENS4_6LayoutISD_NS5_IJSC_NSA_ILi0EEESV_EEEEENS5_IJNS4_10UnderscoreESY_SY_EEEEENS4_13SM90_TMA_LOADENS4_14ComposedLayoutINS4_7SwizzleILi3ELi4ELi3EEENS4_18smem_ptr_flag_bitsILi16EEENSU_INS5_IJNSA_ILi8EEESH_EEENS5_IJSH_SC_EEEEEEEvNS4_8identityENS4_23SM90_TMA_LOAD_MULTICASTES1B_vS1C_EENS_8epilogue10collective18CollectiveEpilogueINS1F_22Sm90TmaWarpSpecializedILi3ELi2ELi16ELb1ELb0EEEJSI_NS5_IJSG_NSA_ILi32EEEEEESJ_SK_SJ_SK_NS1F_6fusion15FusionCallbacksIS1J_NS1M_13LinCombEltActINS1F_6thread4SiLuESJ_fSJ_fLNS_15FloatRoundStyleE2EEESI_S1L_JEEES11_NS12_INS13_ILi2ELi4ELi3EEES16_NSU_INS5_IJS17_S1K_EEENS5_IJS1K_SC_EEEEEEENS4_17SM75_U32x4_LDSM_NENS4_14SM90_TMA_STOREES1Y_NS4_17SM90_U32x4_STSM_NENS4_9Copy_AtomIJS21_NS_6half_tEEEEvEEEvvEEEEvNT_6ParamsE --------------------------
	.section	.text._ZN7cutlass13device_kernelINS_4gemm6kernel13GemmUniversalIN4cute5tupleIJiiiiEEENS1_10collective13CollectiveMmaINS1_34MainloopSm90TmaGmmaWarpSpecializedILi8ENS5_IJNS4_1CILi2EEENSA_ILi1EEESC_EEENS1_35KernelTmaWarpSpecializedCooperativeEEENS5_IJNSA_ILi128EEENSA_ILi64EEESH_EEENS_10bfloat16_tENS5_IJlSC_lEEESJ_SK_NS4_8TiledMMAINS4_8MMA_AtomIJNS4_4SM904GMMA27MMA_64x64x16_F32BF16BF16_SSILNSO_5MajorE0ELSQ_0ELNSO_7ScaleInE1ELSR_1EEEEEENS4_6LayoutISD_NS5_IJSC_NSA_ILi0EEESV_EEEEENS5_IJNS4_10UnderscoreESY_SY_EEEEENS4_13SM90_TMA_LOADENS4_14ComposedLayoutINS4_7SwizzleILi3ELi4ELi3EEENS4_18smem_ptr_flag_bitsILi16EEENSU_INS5_IJNSA_ILi8EEESH_EEENS5_IJSH_SC_EEEEEEEvNS4_8identityENS4_23SM90_TMA_LOAD_MULTICASTES1B_vS1C_EENS_8epilogue10collective18CollectiveEpilogueINS1F_22Sm90TmaWarpSpecializedILi3ELi2ELi16ELb1ELb0EEEJSI_NS5_IJSG_NSA_ILi32EEEEEESJ_SK_SJ_SK_NS1F_6fusion15FusionCallbacksIS1J_NS1M_13LinCombEltActINS1F_6thread4SiLuESJ_fSJ_fLNS_15FloatRoundStyleE2EEESI_S1L_JEEES11_NS12_INS13_ILi2ELi4ELi3EEES16_NSU_INS5_IJS17_S1K_EEENS5_IJS1K_SC_EEEEEEENS4_17SM75_U32x4_LDSM_NENS4_14SM90_TMA_STOREES1Y_NS4_17SM90_U32x4_STSM_NENS4_9Copy_AtomIJS21_NS_6half_tEEEEvEEEvvEEEEvNT_6ParamsE,"ax",@progbits
	.align	128
.text._ZN7cutlass13device_kernelINS_4gemm6kernel13GemmUniversalIN4cute5tupleIJiiiiEEENS1_10collective13CollectiveMmaINS1_34MainloopSm90TmaGmmaWarpSpecializedILi8ENS5_IJNS4_1CILi2EEENSA_ILi1EEESC_EEENS1_35KernelTmaWarpSpecializedCooperativeEEENS5_IJNSA_ILi128EEENSA_ILi64EEESH_EEENS_10bfloat16_tENS5_IJlSC_lEEESJ_SK_NS4_8TiledMMAINS4_8MMA_AtomIJNS4_4SM904GMMA27MMA_64x64x16_F32BF16BF16_SSILNSO_5MajorE0ELSQ_0ELNSO_7ScaleInE1ELSR_1EEEEEENS4_6LayoutISD_NS5_IJSC_NSA_ILi0EEESV_EEEEENS5_IJNS4_10UnderscoreESY_SY_EEEEENS4_13SM90_TMA_LOADENS4_14ComposedLayoutINS4_7SwizzleILi3ELi4ELi3EEENS4_18smem_ptr_flag_bitsILi16EEENSU_INS5_IJNSA_ILi8EEESH_EEENS5_IJSH_SC_EEEEEEEvNS4_8identityENS4_23SM90_TMA_LOAD_MULTICASTES1B_vS1C_EENS_8epilogue10collective18CollectiveEpilogueINS1F_22Sm90TmaWarpSpecializedILi3ELi2ELi16ELb1ELb0EEEJSI_NS5_IJSG_NSA_ILi32EEEEEESJ_SK_SJ_SK_NS1F_6fusion15FusionCallbacksIS1J_NS1M_13LinCombEltActINS1F_6thread4SiLuESJ_fSJ_fLNS_15FloatRoundStyleE2EEESI_S1L_JEEES11_NS12_INS13_ILi2ELi4ELi3EEES16_NSU_INS5_IJS17_S1K_EEENS5_IJS1K_SC_EEEEEEENS4_17SM75_U32x4_LDSM_NENS4_14SM90_TMA_STOREES1Y_NS4_17SM90_U32x4_STSM_NENS4_9Copy_AtomIJS21_NS_6half_tEEEEvEEEvvEEEEvNT_6ParamsE:
        .type           _ZN7cutlass13device_kernelINS_4gemm6kernel13GemmUniversalIN4cute5tupleIJiiiiEEENS1_10collective13CollectiveMmaINS1_34MainloopSm90TmaGmmaWarpSpecializedILi8ENS5_IJNS4_1CILi2EEENSA_ILi1EEESC_EEENS1_35KernelTmaWarpSpecializedCooperativeEEENS5_IJNSA_ILi128EEENSA_ILi64EEESH_EEENS_10bfloat16_tENS5_IJlSC_lEEESJ_SK_NS4_8TiledMMAINS4_8MMA_AtomIJNS4_4SM904GMMA27MMA_64x64x16_F32BF16BF16_SSILNSO_5MajorE0ELSQ_0ELNSO_7ScaleInE1ELSR_1EEEEEENS4_6LayoutISD_NS5_IJSC_NSA_ILi0EEESV_EEEEENS5_IJNS4_10UnderscoreESY_SY_EEEEENS4_13SM90_TMA_LOADENS4_14ComposedLayoutINS4_7SwizzleILi3ELi4ELi3EEENS4_18smem_ptr_flag_bitsILi16EEENSU_INS5_IJNSA_ILi8EEESH_EEENS5_IJSH_SC_EEEEEEEvNS4_8identityENS4_23SM90_TMA_LOAD_MULTICASTES1B_vS1C_EENS_8epilogue10collective18CollectiveEpilogueINS1F_22Sm90TmaWarpSpecializedILi3ELi2ELi16ELb1ELb0EEEJSI_NS5_IJSG_NSA_ILi32EEEEEESJ_SK_SJ_SK_NS1F_6fusion15FusionCallbacksIS1J_NS1M_13LinCombEltActINS1F_6thread4SiLuESJ_fSJ_fLNS_15FloatRoundStyleE2EEESI_S1L_JEEES11_NS12_INS13_ILi2ELi4ELi3EEES16_NSU_INS5_IJS17_S1K_EEENS5_IJS1K_SC_EEEEEEENS4_17SM75_U32x4_LDSM_NENS4_14SM90_TMA_STOREES1Y_NS4_17SM90_U32x4_STSM_NENS4_9Copy_AtomIJS21_NS_6half_tEEEEvEEEvvEEEEvNT_6ParamsE,@function
        .size           _ZN7cutlass13device_kernelINS_4gemm6kernel13GemmUniversalIN4cute5tupleIJiiiiEEENS1_10collective13CollectiveMmaINS1_34MainloopSm90TmaGmmaWarpSpecializedILi8ENS5_IJNS4_1CILi2EEENSA_ILi1EEESC_EEENS1_35KernelTmaWarpSpecializedCooperativeEEENS5_IJNSA_ILi128EEENSA_ILi64EEESH_EEENS_10bfloat16_tENS5_IJlSC_lEEESJ_SK_NS4_8TiledMMAINS4_8MMA_AtomIJNS4_4SM904GMMA27MMA_64x64x16_F32BF16BF16_SSILNSO_5MajorE0ELSQ_0ELNSO_7ScaleInE1ELSR_1EEEEEENS4_6LayoutISD_NS5_IJSC_NSA_ILi0EEESV_EEEEENS5_IJNS4_10UnderscoreESY_SY_EEEEENS4_13SM90_TMA_LOADENS4_14ComposedLayoutINS4_7SwizzleILi3ELi4ELi3EEENS4_18smem_ptr_flag_bitsILi16EEENSU_INS5_IJNSA_ILi8EEESH_EEENS5_IJSH_SC_EEEEEEEvNS4_8identityENS4_23SM90_TMA_LOAD_MULTICASTES1B_vS1C_EENS_8epilogue10collective18CollectiveEpilogueINS1F_22Sm90TmaWarpSpecializedILi3ELi2ELi16ELb1ELb0EEEJSI_NS5_IJSG_NSA_ILi32EEEEEESJ_SK_SJ_SK_NS1F_6fusion15FusionCallbacksIS1J_NS1M_13LinCombEltActINS1F_6thread4SiLuESJ_fSJ_fLNS_15FloatRoundStyleE2EEESI_S1L_JEEES11_NS12_INS13_ILi2ELi4ELi3EEES16_NSU_INS5_IJS17_S1K_EEENS5_IJS1K_SC_EEEEEEENS4_17SM75_U32x4_LDSM_NENS4_14SM90_TMA_STOREES1Y_NS4_17SM90_U32x4_STSM_NENS4_9Copy_AtomIJS21_NS_6half_tEEEEvEEEvvEEEEvNT_6ParamsE,(.L_x_261 - _ZN7cutlass13device_kernelINS_4gemm6kernel13GemmUniversalIN4cute5tupleIJiiiiEEENS1_10collective13CollectiveMmaINS1_34MainloopSm90TmaGmmaWarpSpecializedILi8ENS5_IJNS4_1CILi2EEENSA_ILi1EEESC_EEENS1_35KernelTmaWarpSpecializedCooperativeEEENS5_IJNSA_ILi128EEENSA_ILi64EEESH_EEENS_10bfloat16_tENS5_IJlSC_lEEESJ_SK_NS4_8TiledMMAINS4_8MMA_AtomIJNS4_4SM904GMMA27MMA_64x64x16_F32BF16BF16_SSILNSO_5MajorE0ELSQ_0ELNSO_7ScaleInE1ELSR_1EEEEEENS4_6LayoutISD_NS5_IJSC_NSA_ILi0EEESV_EEEEENS5_IJNS4_10UnderscoreESY_SY_EEEEENS4_13SM90_TMA_LOADENS4_14ComposedLayoutINS4_7SwizzleILi3ELi4ELi3EEENS4_18smem_ptr_flag_bitsILi16EEENSU_INS5_IJNSA_ILi8EEESH_EEENS5_IJSH_SC_EEEEEEEvNS4_8identityENS4_23SM90_TMA_LOAD_MULTICASTES1B_vS1C_EENS_8epilogue10collective18CollectiveEpilogueINS1F_22Sm90TmaWarpSpecializedILi3ELi2ELi16ELb1ELb0EEEJSI_NS5_IJSG_NSA_ILi32EEEEEESJ_SK_SJ_SK_NS1F_6fusion15FusionCallbacksIS1J_NS1M_13LinCombEltActINS1F_6thread4SiLuESJ_fSJ_fLNS_15FloatRoundStyleE2EEESI_S1L_JEEES11_NS12_INS13_ILi2ELi4ELi3EEES16_NSU_INS5_IJS17_S1K_EEENS5_IJS1K_SC_EEEEEEENS4_17SM75_U32x4_LDSM_NENS4_14SM90_TMA_STOREES1Y_NS4_17SM90_U32x4_STSM_NENS4_9Copy_AtomIJS21_NS_6half_tEEEEvEEEvvEEEEvNT_6ParamsE)
        .other          _ZN7cutlass13device_kernelINS_4gemm6kernel13GemmUniversalIN4cute5tupleIJiiiiEEENS1_10collective13CollectiveMmaINS1_34MainloopSm90TmaGmmaWarpSpecializedILi8ENS5_IJNS4_1CILi2EEENSA_ILi1EEESC_EEENS1_35KernelTmaWarpSpecializedCooperativeEEENS5_IJNSA_ILi128EEENSA_ILi64EEESH_EEENS_10bfloat16_tENS5_IJlSC_lEEESJ_SK_NS4_8TiledMMAINS4_8MMA_AtomIJNS4_4SM904GMMA27MMA_64x64x16_F32BF16BF16_SSILNSO_5MajorE0ELSQ_0ELNSO_7ScaleInE1ELSR_1EEEEEENS4_6LayoutISD_NS5_IJSC_NSA_ILi0EEESV_EEEEENS5_IJNS4_10UnderscoreESY_SY_EEEEENS4_13SM90_TMA_LOADENS4_14ComposedLayoutINS4_7SwizzleILi3ELi4ELi3EEENS4_18smem_ptr_flag_bitsILi16EEENSU_INS5_IJNSA_ILi8EEESH_EEENS5_IJSH_SC_EEEEEEEvNS4_8identityENS4_23SM90_TMA_LOAD_MULTICASTES1B_vS1C_EENS_8epilogue10collective18CollectiveEpilogueINS1F_22Sm90TmaWarpSpecializedILi3ELi2ELi16ELb1ELb0EEEJSI_NS5_IJSG_NSA_ILi32EEEEEESJ_SK_SJ_SK_NS1F_6fusion15FusionCallbacksIS1J_NS1M_13LinCombEltActINS1F_6thread4SiLuESJ_fSJ_fLNS_15FloatRoundStyleE2EEESI_S1L_JEEES11_NS12_INS13_ILi2ELi4ELi3EEES16_NSU_INS5_IJS17_S1K_EEENS5_IJS1K_SC_EEEEEEENS4_17SM75_U32x4_LDSM_NENS4_14SM90_TMA_STOREES1Y_NS4_17SM90_U32x4_STSM_NENS4_9Copy_AtomIJS21_NS_6half_tEEEEvEEEvvEEEEvNT_6ParamsE,@"STO_CUDA_ENTRY STV_DEFAULT"
_ZN7cutlass13device_kernelINS_4gemm6kernel13GemmUniversalIN4cute5tupleIJiiiiEEENS1_10collective13CollectiveMmaINS1_34MainloopSm90TmaGmmaWarpSpecializedILi8ENS5_IJNS4_1CILi2EEENSA_ILi1EEESC_EEENS1_35KernelTmaWarpSpecializedCooperativeEEENS5_IJNSA_ILi128EEENSA_ILi64EEESH_EEENS_10bfloat16_tENS5_IJlSC_lEEESJ_SK_NS4_8TiledMMAINS4_8MMA_AtomIJNS4_4SM904GMMA27MMA_64x64x16_F32BF16BF16_SSILNSO_5MajorE0ELSQ_0ELNSO_7ScaleInE1ELSR_1EEEEEENS4_6LayoutISD_NS5_IJSC_NSA_ILi0EEESV_EEEEENS5_IJNS4_10UnderscoreESY_SY_EEEEENS4_13SM90_TMA_LOADENS4_14ComposedLayoutINS4_7SwizzleILi3ELi4ELi3EEENS4_18smem_ptr_flag_bitsILi16EEENSU_INS5_IJNSA_ILi8EEESH_EEENS5_IJSH_SC_EEEEEEEvNS4_8identityENS4_23SM90_TMA_LOAD_MULTICASTES1B_vS1C_EENS_8epilogue10collective18CollectiveEpilogueINS1F_22Sm90TmaWarpSpecializedILi3ELi2ELi16ELb1ELb0EEEJSI_NS5_IJSG_NSA_ILi32EEEEEESJ_SK_SJ_SK_NS1F_6fusion15FusionCallbacksIS1J_NS1M_13LinCombEltActINS1F_6thread4SiLuESJ_fSJ_fLNS_15FloatRoundStyleE2EEESI_S1L_JEEES11_NS12_INS13_ILi2ELi4ELi3EEES16_NSU_INS5_IJS17_S1K_EEENS5_IJS1K_SC_EEEEEEENS4_17SM75_U32x4_LDSM_NENS4_14SM90_TMA_STOREES1Y_NS4_17SM90_U32x4_STSM_NENS4_9Copy_AtomIJS21_NS_6half_tEEEEvEEEvvEEEEvNT_6ParamsE:
[----:B------:R-:W1:Y:S01]  /*0000*/  LDC R1, c[0x0][0x28] ;  /* 0x00000a00ff017b82 */ /* 0x000e620000000800 */
[----:B------:R-:W2:Y:S07]  /*0010*/  S2R R18, SR_TID.X ;  /* 0x0000000000127919 */ /* 0x000eae0000002100 */
[----:B------:R-:W3:Y:S01]  /*0020*/  LDC.64 R4, c[0x0][0x588] ;  /* 0x00016200ff047b82 */ /* 0x000ee20000000a00 */
[----:B------:R-:W-:Y:S01]  /*0030*/  ELECT P0, URZ, PT ;  /* 0x00000000003f782f */ /* 0x000fe20003800000 */
[----:B------:R-:W-:Y:S01]  /*0040*/  BSSY B0, `(.L_x_0) ;  /* 0x0000016000007945 */ /* 0x000fe20003800000 */
[----:B--2---:R-:W-:-:S02]  /*0050*/  SHF.R.U32.HI R7, RZ, 0x5, R18 ;  /* 0x00000005ff077819 */ /* 0x004fc40000011612 */
[----:B------:R-:W-:-:S03]  /*0060*/  SHF.R.U32.HI R2, RZ, 0x7, R18 ;  /* 0x00000007ff027819 */ /* 0x000fc60000011612 */
[----:B------:R-:W2:Y:S04]  /*0070*/  SHFL.IDX PT, R0, R7, RZ, 0x1f ;  /* 0x00001fff07007589 */ /* 0x000ea800000e0000 */
[----:B------:R4:W1:Y:S01]  /*0080*/  SHFL.IDX PT, R8, R2, RZ, 0x1f ;  /* 0x00001fff02087589 */ /* 0x00086200000e0000 */
[----:B--2---:R-:W-:Y:S02]  /*0090*/  ISETP.NE.OR P0, PT, R0, RZ, !P0 ;  /* 0x000000ff0000720c */ /* 0x004fe40004705670 */
[----:B------:R-:W-:-:S11]  /*00a0*/  SHF.R.S32.HI R3, RZ, 0x1f, R0 ;  /* 0x0000001fff037819 */ /* 0x000fd60000011400 */
[----:B-1-34-:R-:W-:Y:S05]  /*00b0*/  @P0 BRA `(.L_x_1) ;  /* 0x0000000000380947 */ /* 0x01afea0003800000 */
[----:B------:R-:W-:Y:S02]  /*00c0*/  ULDC.64 UR4, c[0x0][0x198] ;  /* 0x0000660000047ab9 */ /* 0x000fe40000000a00 */
[----:B------:R-:W-:Y:S02]  /*00d0*/  UIADD3 UR6, UP0, UR4, 0xf0, URZ ;  /* 0x000000f004067890 */ /* 0x000fe4000ff1e03f */
[----:B------:R-:W-:Y:S02]  /*00e0*/  UIADD3 UR8, UP1, UR4, 0x1f0, URZ ;  /* 0x000001f004087890 */ /* 0x000fe4000ff3e03f */
[----:B------:R-:W-:Y:S02]  /*00f0*/  UIADD3 UR10, UP2, UR4, 0x3f0, URZ ;  /* 0x000003f0040a7890 */ /* 0x000fe4000ff5e03f */
[----:B------:R-:W-:Y:S02]  /*0100*/  UIADD3 UR4, UP3, UR4, 0x4f0, URZ ;  /* 0x000004f004047890 */ /* 0x000fe4000ff7e03f */
[----:B------:R-:W-:-:S02]  /*0110*/  UIADD3.X UR7, URZ, UR5, URZ, UP0, !UPT ;  /* 0x000000053f077290 */ /* 0x000fc400087fe43f */
[----:B------:R-:W-:Y:S02]  /*0120*/  UIADD3.X UR9, URZ, UR5, URZ, UP1, !UPT ;  /* 0x000000053f097290 */ /* 0x000fe40008ffe43f */
[----:B------:R-:W-:Y:S02]  /*0130*/  UIADD3.X UR11, URZ, UR5, URZ, UP2, !UPT ;  /* 0x000000053f0b7290 */ /* 0x000fe400097fe43f */
[----:B------:R-:W-:-:S03]  /*0140*/  UIADD3.X UR5, URZ, UR5, URZ, UP3, !UPT ;  /* 0x000000053f057290 */ /* 0x000fc60009ffe43f */
[----:B------:R1:W-:Y:S02]  /*0150*/  UTMACCTL.PF [UR6] ;  /* 0x00000000060079b9 */ /* 0x0003e40008040000 */
[----:B------:R1:W-:Y:S02]  /*0160*/  UTMACCTL.PF [UR8] ;  /* 0x00000000080079b9 */ /* 0x0003e40008040000 */
[----:B------:R1:W-:Y:S02]  /*0170*/  UTMACCTL.PF [UR10] ;  /* 0x000000000a0079b9 */ /* 0x0003e40008040000 */
[----:B------:R1:W-:Y:S02]  /*0180*/  UTMACCTL.PF [UR4] ;  /* 0x00000000040079b9 */ /* 0x0003e40008040000 */
[----:B-1----:R-:W-:Y:S01]  /*0190*/  NOP ;  /* 0x0000000000007918 */ /* 0x002fe20000000000 */
.L_x_1:
[----:B------:R-:W-:Y:S05]  /*01a0*/  BSYNC B0 ;  /* 0x0000000000007941 */ /* 0x000fea0003800000 */
.L_x_0:
[----:B------:R-:W-:Y:S01]  /*01b0*/  ULDC.64 UR4, c[0x0][0x590] ;  /* 0x0001640000047ab9 */ /* 0x000fe20000000a00 */
[----:B------:R-:W-:Y:S01]  /*01c0*/  LEA.HI R3, R3, R0, RZ, 0x2 ;  /* 0x0000000003037211 */ /* 0x000fe200078f10ff */
[----:B------:R-:W-:Y:S01]  /*01d0*/  ULDC.64 UR54, c[0x0][0x208] ;  /* 0x0000820000367ab9 */ /* 0x000fe20000000a00 */
[----:B------:R-:W-:Y:S01]  /*01e0*/  ISETP.NE.U32.AND P2, PT, RZ, UR4, PT ;  /* 0x00000004ff007c0c */ /* 0x000fe2000bf45070 */
[----:B------:R-:W-:Y:S01]  /*01f0*/  IMAD.MOV.U32 R2, RZ, RZ, R4 ;  /* 0x000000ffff027224 */ /* 0x000fe200078e0004 */
[----:B------:R-:W-:Y:S02]  /*0200*/  LOP3.LUT R3, R3, 0xfffffffc, RZ, 0xc0, !PT ;  /* 0xfffffffc03037812 */ /* 0x000fe400078ec0ff */
[----:B------:R-:W-:Y:S02]  /*0210*/  ISETP.NE.AND.EX P3, PT, RZ, UR5, PT, P2 ;  /* 0x00000005ff007c0c */ /* 0x000fe4000bf65320 */
[----:B------:R-:W-:Y:S01]  /*0220*/  PRMT R6, RZ, 0x7610, R6 ;  /* 0x00007610ff067816 */ /* 0x000fe20000000006 */
[----:B------:R-:W-:-:S02]  /*0230*/  IMAD.IADD R0, R0, 0x1, -R3 ;  /* 0x0000000100007824 */ /* 0x000fc400078e0a03 */
[----:B------:R-:W-:-:S08]  /*0240*/  IMAD.MOV.U32 R3, RZ, RZ, R5 ;  /* 0x000000ffff037224 */ /* 0x000fd000078e0005 */
[----:B------:R-:W-:Y:S05]  /*0250*/  @P3 BRA `(.L_x_2) ;  /* 0x0000000000303947 */ /* 0x000fea0003800000 */
[----:B------:R-:W-:Y:S02]  /*0260*/  ULDC.64 UR6, c[0x0][0x588] ;  /* 0x0001620000067ab9 */ /* 0x000fe40000000a00 */
[----:B------:R-:W-:-:S04]  /*0270*/  ISETP.NE.U32.AND P0, PT, RZ, UR6, PT ;  /* 0x00000006ff007c0c */ /* 0x000fc8000bf05070 */
[----:B------:R-:W-:-:S13]  /*0280*/  ISETP.NE.AND.EX P0, PT, RZ, UR7, PT, P0 ;  /* 0x00000007ff007c0c */ /* 0x000fda000bf05300 */
[----:B------:R-:W-:Y:S05]  /*0290*/  @!P0 BRA `(.L_x_3) ;  /* 0x0000000000108947 */ /* 0x000fea0003800000 */
[----:B------:R-:W2:Y:S02]  /*02a0*/  LDG.E R6, desc[UR54][R2.64] ;  /* 0x0000003602067981 */ /* 0x000ea4000c1e1900 */
[----:B--2---:R-:W-:Y:S02]  /*02b0*/  FSETP.NEU.AND P1, PT, R6, RZ, PT ;  /* 0x000000ff0600720b */ /* 0x004fe40003f2d000 */
[----:B------:R-:W-:Y:S01]  /*02c0*/  MOV R6, 0x1 ;  /* 0x0000000100067802 */ /* 0x000fe20000000f00 */
[----:B------:R-:W-:Y:S10]  /*02d0*/  BRA `(.L_x_2) ;  /* 0x0000000000107947 */ /* 0x000ff40003800000 */
.L_x_3:
[----:B------:R-:W-:Y:S01]  /*02e0*/  ULDC UR6, c[0x0][0x580] ;  /* 0x0001600000067ab9 */ /* 0x000fe20000000800 */
[----:B------:R-:W-:Y:S01]  /*02f0*/  IMAD.MOV.U32 R6, RZ, RZ, 0x1 ;  /* 0x00000001ff067424 */ /* 0x000fe200078e00ff */
[----:B------:R-:W-:Y:S02]  /*0300*/  FSETP.NEU.AND P1, PT, RZ, UR6, PT ;  /* 0x00000006ff007c0b */ /* 0x000fe4000bf2d000 */
[----:B------:R-:W-:-:S11]  /*0310*/  CS2R R2, SRZ ;  /* 0x0000000000027805 */ /* 0x000fd6000001ff00 */
.L_x_2:
[----:B------:R-:W-:Y:S02]  /*0320*/  ISETP.NE.U32.AND P4, PT, R2, RZ, PT ;  /* 0x000000ff0200720c */ /* 0x000fe40003f85070 */
[----:B------:R-:W-:Y:S02]  /*0330*/  ISETP.NE.AND.EX P5, PT, RZ, UR5, PT, P2 ;  /* 0x00000005ff007c0c */ /* 0x000fe4000bfa5320 */
[----:B------:R-:W-:Y:S02]  /*0340*/  ISETP.NE.AND.EX P2, PT, R3, RZ, PT, P4 ;  /* 0x000000ff0300720c */ /* 0x000fe40003f45340 */
[----:B------:R-:W-:-:S11]  /*0350*/  PLOP3.LUT P0, PT, PT, PT, PT, 0x8, 0x0 ;  /* 0x000000000000781c */ /* 0x000fd60003f0e170 */
[----:B------:R-:W-:Y:S05]  /*0360*/  @P2 BRA P5, `(.L_x_4) ;  /* 0x0000000000342947 */ /* 0x000fea0002800000 */
[----:B------:R-:W-:-:S04]  /*0370*/  ISETP.NE.U32.AND P0, PT, RZ, UR4, PT ;  /* 0x00000004ff007c0c */ /* 0x000fc8000bf05070 */
[----:B------:R-:W-:-:S13]  /*0380*/  ISETP.NE.AND.EX P0, PT, RZ, UR5, PT, P0 ;  /* 0x00000005ff007c0c */ /* 0x000fda000bf05300 */
[----:B------:R-:W-:Y:S05]  /*0390*/  @!P0 BRA `(.L_x_5) ;  /* 0x0000000000248947 */ /* 0x000fea0003800000 */
[----:B------:R-:W-:Y:S02]  /*03a0*/  PRMT R6, R6, 0x9910, RZ ;  /* 0x0000991006067816 */ /* 0x000fe400000000ff */
[----:B------:R-:W-:Y:S02]  /*03b0*/  ISETP.NE.U32.AND P0, PT, R2, RZ, PT ;  /* 0x000000ff0200720c */ /* 0x000fe40003f05070 */
[----:B------:R-:W-:Y:S02]  /*03c0*/  ISETP.NE.AND P2, PT, R6, RZ, PT ;  /* 0x000000ff0600720c */ /* 0x000fe40003f45270 */
[----:B------:R-:W-:Y:S02]  /*03d0*/  ISETP.NE.AND.EX P0, PT, R3, RZ, PT, P0 ;  /* 0x000000ff0300720c */ /* 0x000fe40003f05300 */
[----:B------:R-:W-:-:S09]  /*03e0*/  SEL R2, RZ, 0xffffffff, P1 ;  /* 0xffffffffff027807 */ /* 0x000fd20000800000 */
[----:B------:R-:W-:-:S04]  /*03f0*/  @!P2 SEL R2, RZ, 0xffffffff, P0 ;  /* 0xffffffffff02a807 */ /* 0x000fc80000000000 */
[----:B------:R-:W-:-:S04]  /*0400*/  LOP3.LUT R2, R2, 0x1, RZ, 0xc0, !PT ;  /* 0x0000000102027812 */ /* 0x000fc800078ec0ff */
[----:B------:R-:W-:Y:S01]  /*0410*/  ISETP.EQ.U32.AND P0, PT, R2, 0x1, PT ;  /* 0x000000010200780c */ /* 0x000fe20003f02070 */
[----:B------:R-:W-:-:S12]  /*0420*/  BRA `(.L_x_4) ;  /* 0x0000000000047947 */ /* 0x000fd80003800000 */
.L_x_5:
[----:B------:R-:W-:-:S13]  /*0430*/  PLOP3.LUT P0, PT, P1, PT, PT, 0x8, 0x0 ;  /* 0x000000000000781c */ /* 0x000fda0000f0e170 */
.L_x_4:
[----:B------:R-:W1:Y:S02]  /*0440*/  SHFL.IDX PT, R2, R7, RZ, 0x1f ;  /* 0x00001fff07027589 */ /* 0x000e6400000e0000 */
[----:B-1----:R-:W-:-:S13]  /*0450*/  ISETP.NE.AND P1, PT, R2, RZ, PT ;  /* 0x000000ff0200720c */ /* 0x002fda0003f25270 */
[----:B------:R-:W-:Y:S05]  /*0460*/  @P1 BRA `(.L_x_6) ;  /* 0x0000000000841947 */ /* 0x000fea0003800000 */
[----:B------:R-:W-:Y:S01]  /*0470*/  ELECT P1, URZ, PT ;  /* 0x00000000003f782f */ /* 0x000fe20003820000 */
[----:B------:R-:W-:-:S12]  /*0480*/  BSSY B0, `(.L_x_6) ;  /* 0x000001f000007945 */ /* 0x000fd80003800000 */
[----:B------:R-:W-:Y:S05]  /*0490*/  @!P1 BRA `(.L_x_7) ;  /* 0x0000000000749947 */ /* 0x000fea0003800000 */
[----:B------:R-:W1:Y:S01]  /*04a0*/  S2UR UR8, SR_CgaCtaId ;  /* 0x00000000000879c3 */ /* 0x000e620000008800 */
[----:B------:R-:W-:Y:S01]  /*04b0*/  UMOV UR4, 0x400 ;  /* 0x0000040000047882 */ /* 0x000fe20000000000 */
[----:B------:R-:W-:Y:S01]  /*04c0*/  UMOV UR5, 0x1 ;  /* 0x0000000100057882 */ /* 0x000fe20000000000 */
[----:B------:R-:W-:Y:S02]  /*04d0*/  UMOV UR6, 0x4 ;  /* 0x0000000400067882 */ /* 0x000fe40000000000 */
[----:B------:R-:W-:-:S04]  /*04e0*/  UIADD3 UR6, -UR6, 0x100000, URZ ;  /* 0x0010000006067890 */ /* 0x000fc8000fffe13f */
[----:B------:R-:W-:Y:S02]  /*04f0*/  USHF.L.U32 UR7, UR6, 0xb, URZ ;  /* 0x0000000b06077899 */ /* 0x000fe4000800063f */
[----:B------:R-:W-:Y:S02]  /*0500*/  USHF.L.U32 UR6, UR6, 0x1, URZ ;  /* 0x0000000106067899 */ /* 0x000fe4000800063f */
[----:B-1----:R-:W-:Y:S02]  /*0510*/  ULEA UR8, UR8, UR4, 0x18 ;  /* 0x0000000408087291 */ /* 0x002fe4000f8ec03f */
[----:B------:R-:W-:-:S04]  /*0520*/  UIADD3 UR4, -UR5, 0x100000, URZ ;  /* 0x0010000005047890 */ /* 0x000fc8000fffe13f */
[----:B------:R-:W-:Y:S02]  /*0530*/  USHF.L.U32 UR5, UR4, 0xb, URZ ;  /* 0x0000000b04057899 */ /* 0x000fe4000800063f */
[----:B------:R-:W-:Y:S01]  /*0540*/  USHF.L.U32 UR4, UR4, 0x1, URZ ;  /* 0x0000000104047899 */ /* 0x000fe2000800063f */
[----:B------:R-:W1:Y:S11]  /*0550*/  FENCE.VIEW.ASYNC.S ;  /* 0x00000000000073c6 */ /* 0x000e760000000000 */
[----:B-1----:R1:W2:Y:S01]  /*0560*/  SYNCS.EXCH.64 URZ, [UR8], UR4 ;  /* 0x00000004083f75b2 */ /* 0x0022a20008000100 */
[----:B------:R1:W3:Y:S01]  /*0570*/  SYNCS.EXCH.64 URZ, [UR8+0x40], UR6 ;  /* 0x00004006083f75b2 */ /* 0x0002e20008000100 */
[----:B------:R1:W4:Y:S01]  /*0580*/  SYNCS.EXCH.64 URZ, [UR8+0x8], UR4 ;  /* 0x00000804083f75b2 */ /* 0x0003220008000100 */
[----:B------:R1:W1:Y:S01]  /*0590*/  SYNCS.EXCH.64 URZ, [UR8+0x48], UR6 ;  /* 0x00004806083f75b2 */ /* 0x0002620008000100 */
        /* <DEDUP_REMOVED lines=12> */
[----:B------:R-:W-:Y:S01]  /*0660*/  NOP ;  /* 0x0000000000007918 */ /* 0x000fe20000000000 */
.L_x_7:
[----:B-1----:R-:W-:Y:S05]  /*0670*/  BSYNC B0 ;  /* 0x0000000000007941 */ /* 0x002fea0003800000 */
.L_x_6:
[----:B------:R-:W1:Y:S01]  /*0680*/  S2UR UR9, SR_CTAID.X ;  /* 0x00000000000979c3 */ /* 0x000e620000002500 */
[----:B------:R-:W5:Y:S01]  /*0690*/  S2R R6, SR_CTAID.Y ;  /* 0x0000000000067919 */ /* 0x000f620000002600 */
[----:B------:R-:W-:Y:S01]  /*06a0*/  ULDC UR4, c[0x0][0x150] ;  /* 0x0000540000047ab9 */ /* 0x000fe20000000800 */
[----:B------:R-:W-:Y:S01]  /*06b0*/  NOP ;  /* 0x0000000000007918 */ /* 0x000fe20000000000 */
[----:B------:R-:W2:Y:S04]  /*06c0*/  SHFL.IDX PT, R9, R7, RZ, 0x1f ;  /* 0x00001fff07097589 */ /* 0x000ea800000e0000 */
[----:B------:R-:W3:Y:S01]  /*06d0*/  LDC R11, c[0x0][0x144] ;  /* 0x00005100ff0b7b82 */ /* 0x000ee20000000800 */
[----:B-1----:R-:W-:-:S05]  /*06e0*/  I2FP.F32.U32 R3, UR9 ;  /* 0x0000000900037c45 */ /* 0x002fca0008201000 */
[----:B------:R-:W-:Y:S01]  /*06f0*/  FMUL R10, R3, UR4 ;  /* 0x00000004030a7c20 */ /* 0x000fe20008400000 */
[----:B--2---:R-:W-:Y:S01]  /*0700*/  ISETP.NE.AND P1, PT, R9, RZ, PT ;  /* 0x000000ff0900720c */ /* 0x004fe20003f25270 */
[----:B------:R-:W-:Y:S01]  /*0710*/  ULDC UR4, c[0x0][0x154] ;  /* 0x0000550000047ab9 */ /* 0x000fe20000000800 */
[----:B------:R-:W-:Y:S02]  /*0720*/  SHF.R.S32.HI R3, RZ, 0x1f, R18 ;  /* 0x0000001fff037819 */ /* 0x000fe40000011412 */
[----:B-----5:R-:W-:Y:S01]  /*0730*/  I2FP.F32.U32 R12, R6 ;  /* 0x00000006000c7245 */ /* 0x020fe20000201000 */
[----:B------:R-:W1:Y:S01]  /*0740*/  F2I.U32.TRUNC.NTZ R10, R10 ;  /* 0x0000000a000a7305 */ /* 0x000e62000020f000 */
[----:B------:R-:W-:-:S03]  /*0750*/  LEA.HI R9, R3, R18, RZ, 0x7 ;  /* 0x0000001203097211 */ /* 0x000fc600078f38ff */
[----:B------:R-:W-:Y:S01]  /*0760*/  FMUL R15, R12, UR4 ;  /* 0x000000040c0f7c20 */ /* 0x000fe20008400000 */
[----:B------:R-:W-:Y:S01]  /*0770*/  LOP3.LUT R9, R9, 0xffffff80, RZ, 0xc0, !PT ;  /* 0xffffff8009097812 */ /* 0x000fe200078ec0ff */
[----:B-1----:R-:W-:-:S04]  /*0780*/  IMAD.MOV R14, RZ, RZ, -R10 ;  /* 0x000000ffff0e7224 */ /* 0x002fc800078e0a0a */
[----:B---3--:R-:W-:Y:S01]  /*0790*/  IMAD R3, R11, R14, UR9 ;  /* 0x000000090b037e24 */ /* 0x008fe2000f8e020e */
[----:B------:R-:W-:Y:S06]  /*07a0*/  @P1 BRA `(.L_x_8) ;  /* 0x0000000000501947 */ /* 0x000fec0003800000 */
[----:B------:R-:W1:Y:S01]  /*07b0*/  S2UR UR5, SR_CgaCtaId ;  /* 0x00000000000579c3 */ /* 0x000e620000008800 */
[----:B------:R-:W-:Y:S01]  /*07c0*/  UMOV UR4, 0x400 ;  /* 0x0000040000047882 */ /* 0x000fe20000000000 */
[----:B------:R-:W-:Y:S01]  /*07d0*/  UMOV UR6, 0x20 ;  /* 0x0000002000067882 */ /* 0x000fe20000000000 */
[----:B------:R-:W-:Y:S01]  /*07e0*/  UMOV UR7, 0x100 ;  /* 0x0000010000077882 */ /* 0x000fe20000000000 */
[----:B------:R-:W-:Y:S01]  /*07f0*/  ELECT P1, URZ, PT ;  /* 0x00000000003f782f */ /* 0x000fe20003820000 */
[----:B-1----:R-:W-:Y:S02]  /*0800*/  ULEA UR8, UR5, UR4, 0x18 ;  /* 0x0000000405087291 */ /* 0x002fe4000f8ec03f */
[----:B------:R-:W-:-:S04]  /*0810*/  UIADD3 UR4, -UR6, 0x100000, URZ ;  /* 0x0010000006047890 */ /* 0x000fc8000fffe13f */
[----:B------:R-:W-:Y:S02]  /*0820*/  USHF.L.U32 UR5, UR4, 0xb, URZ ;  /* 0x0000000b04057899 */ /* 0x000fe4000800063f */
[----:B------:R-:W-:Y:S02]  /*0830*/  USHF.L.U32 UR4, UR4, 0x1, URZ ;  /* 0x0000000104047899 */ /* 0x000fe4000800063f */
[----:B------:R-:W-:-:S04]  /*0840*/  UIADD3 UR6, -UR7, 0x100000, URZ ;  /* 0x0010000007067890 */ /* 0x000fc8000fffe13f */
[----:B------:R-:W-:Y:S02]  /*0850*/  USHF.L.U32 UR7, UR6, 0xb, URZ ;  /* 0x0000000b06077899 */ /* 0x000fe4000800063f */
[----:B------:R-:W-:Y:S01]  /*0860*/  USHF.L.U32 UR6, UR6, 0x1, URZ ;  /* 0x0000000106067899 */ /* 0x000fe2000800063f */
[----:B------:R-:W1:Y:S03]  /*0870*/  FENCE.VIEW.ASYNC.S ;  /* 0x00000000000073c6 */ /* 0x000e660000000000 */
[----:B-1----:R1:W2:Y:S08]  /*0880*/  SYNCS.EXCH.64 URZ, [UR8+0x80], UR4 ;  /* 0x00008004083f75b2 */ /* 0x0022b00008000100 */
[----:B------:R1:W3:Y:S01]  /*0890*/  SYNCS.EXCH.64 URZ, [UR8+0x98], UR6 ;  /* 0x00009806083f75b2 */ /* 0x0002e20008000100 */
[----:B------:R1:W1:Y:S01]  /*08a0*/  SYNCS.EXCH.64 URZ, [UR8+0x88], UR4 ;  /* 0x00008804083f75b2 */ /* 0x0002620008000100 */
[----:B------:R1:W1:Y:S01]  /*08b0*/  SYNCS.EXCH.64 URZ, [UR8+0xa0], UR6 ;  /* 0x0000a006083f75b2 */ /* 0x0002620008000100 */
[----:B------:R1:W1:Y:S01]  /*08c0*/  SYNCS.EXCH.64 URZ, [UR8+0x90], UR4 ;  /* 0x00009004083f75b2 */ /* 0x0002620008000100 */
[----:B------:R1:W1:Y:S01]  /*08d0*/  SYNCS.EXCH.64 URZ, [UR8+0xa8], UR6 ;  /* 0x0000a806083f75b2 */ /* 0x0002620008000100 */
[----:B------:R-:W-:Y:S01]  /*08e0*/  NOP ;  /* 0x0000000000007918 */ /* 0x000fe20000000000 */
.L_x_8:
[----:B------:R-:W-:Y:S01]  /*08f0*/  IMAD.IADD R10, R18, 0x1, -R9 ;  /* 0x00000001120a7824 */ /* 0x000fe200078e0a09 */
[----:B------:R-:W5:Y:S01]  /*0900*/  SHFL.IDX PT, R14, R7, RZ, 0x1f ;  /* 0x00001fff070e7589 */ /* 0x000f6200000e0000 */
[----:B------:R-:W-:Y:S02]  /*0910*/  SHF.R.S32.HI R13, RZ, 0x1f, R2 ;  /* 0x0000001fff0d7819 */ /* 0x000fe40000011402 */
[----:B------:R-:W-:Y:S01]  /*0920*/  ELECT P1, URZ, PT ;  /* 0x00000000003f782f */ /* 0x000fe20003820000 */
[----:B------:R-:W4:Y:S01]  /*0930*/  F2I.U32.TRUNC.NTZ R15, R15 ;  /* 0x0000000f000f7305 */ /* 0x000f22000020f000 */
[----:B------:R-:W-:Y:S01]  /*0940*/  SHF.R.S32.HI R9, RZ, 0x1f, R10 ;  /* 0x0000001fff097819 */ /* 0x000fe2000001140a */
[----:B-1----:R-:W-:Y:S01]  /*0950*/  UMOV UR4, 0x20 ;  /* 0x0000002000047882 */ /* 0x002fe20000000000 */
[----:B------:R-:W-:Y:S01]  /*0960*/  LEA.HI R13, R13, R2, RZ, 0x2 ;  /* 0x000000020d0d7211 */ /* 0x000fe200078f10ff */
[----:B------:R-:W-:Y:S01]  /*0970*/  IMAD.MOV.U32 R57, RZ, RZ, 0x1 ;  /* 0x00000001ff397424 */ /* 0x000fe200078e00ff */
[----:B------:R-:W-:Y:S01]  /*0980*/  LEA.HI R9, R9, R10, RZ, 0x3 ;  /* 0x0000000a09097211 */ /* 0x000fe200078f18ff */
[----:B------:R-:W-:Y:S01]  /*0990*/  NOP ;  /* 0x0000000000007918 */ /* 0x000fe20000000000 */
[----:B------:R-:W-:-:S02]  /*09a0*/  LOP3.LUT R13, R13, 0x3ffffffc, RZ, 0xc0, !PT ;  /* 0x3ffffffc0d0d7812 */ /* 0x000fc400078ec0ff */
[--C-:B------:R-:W-:Y:S02]  /*09b0*/  SHF.R.S32.HI R11, RZ, 0x3, R9.reuse ;  /* 0x00000003ff0b7819 */ /* 0x100fe40000011409 */
[----:B------:R-:W-:Y:S02]  /*09c0*/  SHF.R.S32.HI R12, RZ, 0x1f, R9 ;  /* 0x0000001fff0c7819 */ /* 0x000fe40000011409 */
[----:B------:R-:W-:Y:S01]  /*09d0*/  IADD3 R13, R2, -R13, RZ ;  /* 0x8000000d020d7210 */ /* 0x000fe20007ffe0ff */
[----:B------:R-:W1:Y:S01]  /*09e0*/  LDC R9, c[0x0][0x148] ;  /* 0x00005200ff097b82 */ /* 0x000e620000000800 */
[----:B------:R-:W-:Y:S01]  /*09f0*/  LEA.HI R12, R12, R11, RZ, 0x2 ;  /* 0x0000000b0c0c7211 */ /* 0x000fe200078f10ff */
[----:B----4-:R-:W-:Y:S01]  /*0a00*/  IMAD.MOV R24, RZ, RZ, -R15 ;  /* 0x000000ffff187224 */ /* 0x010fe200078e0a0f */
[----:B------:R-:W-:Y:S02]  /*0a10*/  ISETP.NE.AND P4, PT, R0, RZ, PT ;  /* 0x000000ff0000720c */ /* 0x000fe40003f85270 */
[----:B------:R-:W-:-:S02]  /*0a20*/  LOP3.LUT R12, R12, 0xfffffffc, RZ, 0xc0, !PT ;  /* 0xfffffffc0c0c7812 */ /* 0x000fc400078ec0ff */
[----:B-----5:R-:W-:Y:S02]  /*0a30*/  ISETP.NE.OR P1, PT, R14, RZ, !P1 ;  /* 0x000000ff0e00720c */ /* 0x020fe40004f25670 */
[----:B------:R-:W-:Y:S01]  /*0a40*/  ISETP.EQ.OR P2, PT, R0, 0x3, !P4 ;  /* 0x000000030000780c */ /* 0x000fe20006742670 */
[----:B------:R-:W-:-:S03]  /*0a50*/  IMAD.IADD R12, R11, 0x1, -R12 ;  /* 0x000000010b0c7824 */ /* 0x000fc600078e0a0c */
[----:B------:R-:W-:Y:S01]  /*0a60*/  ISETP.EQ.AND P2, PT, R8, RZ, P2 ;  /* 0x000000ff0800720c */ /* 0x000fe20001742270 */
[----:B------:R-:W-:-:S03]  /*0a70*/  IMAD R12, R13, 0x4, R12 ;  /* 0x000000040d0c7824 */ /* 0x000fc600078e020c */
[----:B------:R-:W-:Y:S02]  /*0a80*/  SEL R22, RZ, 0x1, !P2 ;  /* 0x00000001ff167807 */ /* 0x000fe40005000000 */
[----:B------:R-:W-:Y:S01]  /*0a90*/  LEA.HI R2, R12, R12, RZ, 0x1 ;  /* 0x0000000c0c027211 */ /* 0x000fe200078f08ff */
[----:B------:R-:W-:Y:S01]  /*0aa0*/  VOTEU.ALL UP0, P1 ;  /* 0x00000000003f7886 */ /* 0x000fe20000800000 */
[----:B------:R-:W-:Y:S02]  /*0ab0*/  VOTEU.ALL UP1, P1 ;  /* 0x00000000003f7886 */ /* 0x000fe40000820000 */
[----:B------:R-:W-:Y:S02]  /*0ac0*/  LOP3.LUT R11, R2, 0xfffffffe, RZ, 0xc0, !PT ;  /* 0xfffffffe020b7812 */ /* 0x000fe400078ec0ff */
[----:B------:R-:W4:Y:S01]  /*0ad0*/  @!UP0 S2UR UR7, SR_CgaCtaId ;  /* 0x00000000000789c3 */ /* 0x000f220000008800 */
[----:B------:R-:W-:Y:S01]  /*0ae0*/  @!UP0 UMOV UR6, 0x400 ;  /* 0x0000040000068882 */ /* 0x000fe20000000000 */
[----:B------:R-:W-:-:S04]  /*0af0*/  @!UP0 UIADD3 UR4, -UR4, 0x100000, URZ ;  /* 0x0010000004048890 */ /* 0x000fc8000fffe13f */
[----:B------:R-:W-:Y:S02]  /*0b00*/  @!UP0 USHF.L.U32 UR5, UR4, 0xb, URZ ;  /* 0x0000000b04058899 */ /* 0x000fe4000800063f */
[----:B------:R-:W-:Y:S01]  /*0b10*/  @!UP0 USHF.L.U32 UR4, UR4, 0x1, URZ ;  /* 0x0000000104048899 */ /* 0x000fe2000800063f */
[C---:B------:R-:W-:Y:S01]  /*0b20*/  IMAD.IADD R2, R12.reuse, 0x1, -R11 ;  /* 0x000000010c027824 */ /* 0x040fe200078e0a0b */
[----:B------:R-:W-:-:S04]  /*0b30*/  SHF.L.U32 R11, R12, 0x2, RZ ;  /* 0x000000020c0b7819 */ /* 0x000fc800000006ff */
[----:B------:R-:W-:Y:S01]  /*0b40*/  LOP3.LUT R56, R12, 0xc, R11, 0x78, !PT ;  /* 0x0000000c0c387812 */ /* 0x000fe200078e780b */
[----:B-1----:R-:W-:Y:S01]  /*0b50*/  IMAD R11, R9, R24, R6 ;  /* 0x00000018090b7224 */ /* 0x002fe200078e0206 */
[----:B------:R-:W1:Y:S01]  /*0b60*/  LDC R12, c[0x0][0x140] ;  /* 0x00005000ff0c7b82 */ /* 0x000e620000000800 */
[----:B------:R-:W-:-:S13]  /*0b70*/  ISETP.NE.AND P5, PT, R2, R3, PT ;  /* 0x000000030200720c */ /* 0x000fda0003fa5270 */
[----:B------:R-:W-:Y:S01]  /*0b80*/  @P5 LEA.HI R2, R56, R56, RZ, 0x1 ;  /* 0x0000003838025211 */ /* 0x000fe200078f08ff */
[----:B----4-:R-:W-:Y:S01]  /*0b90*/  @!UP0 ULEA UR6, UR7, UR6, 0x18 ;  /* 0x0000000607068291 */ /* 0x010fe2000f8ec03f */
[----:B------:R-:W-:Y:S02]  /*0ba0*/  VOTEU.ALL UP0, P1 ;  /* 0x00000000003f7886 */ /* 0x000fe40000800000 */
[----:B------:R-:W-:Y:S02]  /*0bb0*/  @P5 SHF.R.S32.HI R2, RZ, 0x1, R2 ;  /* 0x00000001ff025819 */ /* 0x000fe40000011402 */
[----:B------:R-:W-:Y:S02]  /*0bc0*/  LOP3.LUT P1, RZ, R10, 0x7, RZ, 0xc0, !PT ;  /* 0x000000070aff7812 */ /* 0x000fe4000782c0ff */
[----:B------:R-:W-:Y:S02]  /*0bd0*/  @P5 ISETP.NE.AND P6, PT, R2, R11, PT ;  /* 0x0000000b0200520c */ /* 0x000fe40003fc5270 */
[----:B-1----:R-:W-:-:S02]  /*0be0*/  ISETP.EQ.U32.AND P2, PT, R12, 0x1, PT ;  /* 0x000000010c00780c */ /* 0x002fc40003f42070 */
[----:B------:R-:W-:Y:S01]  /*0bf0*/  @P5 SEL R57, RZ, 0x1, P6 ;  /* 0x00000001ff395807 */ /* 0x000fe20003000000 */
[----:B------:R-:W1:Y:S02]  /*0c00*/  FENCE.VIEW.ASYNC.S ;  /* 0x00000000000073c6 */ /* 0x000e640000000000 */
[----:B-1----:R1:W4:Y:S01]  /*0c10*/  @!UP0 SYNCS.EXCH.64 URZ, [UR6+0xb0], UR4 ;  /* 0x0000b004063f85b2 */ /* 0x0023220008000100 */
[C---:B------:R-:W-:Y:S01]  /*0c20*/  ISETP.NE.AND P5, PT, R8.reuse, RZ, PT ;  /* 0x000000ff0800720c */ /* 0x040fe20003fa5270 */
[----:B------:R-:W-:Y:S01]  /*0c30*/  VIADD R8, R8, 0xffffffff ;  /* 0xffffffff08087836 */ /* 0x000fe20000000000 */
[----:B------:R-:W-:Y:S02]  /*0c40*/  ISETP.LT.U32.AND P1, PT, R56, 0x2, !P1 ;  /* 0x000000023800780c */ /* 0x000fe40004f21070 */
[----:B------:R-:W-:Y:S02]  /*0c50*/  ISETP.EQ.AND P6, PT, R0, 0x2, !P5 ;  /* 0x000000020000780c */ /* 0x000fe40006fc2270 */
[----:B------:R-:W-:-:S02]  /*0c60*/  SEL R2, RZ, 0x1, !P1 ;  /* 0x00000001ff027807 */ /* 0x000fc40004800000 */
[----:B------:R-:W-:Y:S02]  /*0c70*/  ISETP.GE.U32.AND P1, PT, R8, 0x2, PT ;  /* 0x000000020800780c */ /* 0x000fe40003f26070 */
[----:B------:R-:W-:Y:S02]  /*0c80*/  SEL R19, RZ, 0x1, !P6 ;  /* 0x00000001ff137807 */ /* 0x000fe40007000000 */
[----:B------:R-:W-:Y:S02]  /*0c90*/  LOP3.LUT R57, R57, R2, RZ, 0xc0, !PT ;  /* 0x0000000239397212 */ /* 0x000fe400078ec0ff */
[----:B------:R-:W-:Y:S01]  /*0ca0*/  SEL R19, R19, 0x2, P1 ;  /* 0x0000000213137807 */ /* 0x000fe20000800000 */
[----:B------:R1:W1:Y:S01]  /*0cb0*/  @!UP1 SYNCS.EXCH.64 URZ, [UR6+0xb8], UR4 ;  /* 0x0000b804063f95b2 */ /* 0x0002620008000100 */
[----:B------:R-:W-:Y:S01]  /*0cc0*/  SEL R22, R22, 0x2, P1 ;  /* 0x0000000216167807 */ /* 0x000fe20000800000 */
[----:B------:R-:W-:Y:S01]  /*0cd0*/  NOP ;  /* 0x0000000000007918 */ /* 0x000fe20000000000 */
[----:B------:R-:W-:Y:S05]  /*0ce0*/  @!P2 BRA `(.L_x_9) ;  /* 0x000000000008a947 */ /* 0x000fea0003800000 */
[----:B-1234-:R-:W-:Y:S01]  /*0cf0*/  UCGABAR_ARV ;  /* 0x00000000000079c7 */ /* 0x01efe20008000000 */
[----:B------:R-:W-:Y:S05]  /*0d00*/  BRA `(.L_x_10) ;  /* 0x0000000000047947 */ /* 0x000fea0003800000 */
.L_x_9:
[----:B-1234-:R-:W-:Y:S01]  /*0d10*/  NOP ;  /* 0x0000000000007918 */ /* 0x01efe20000000000 */
.L_x_10:
[----:B------:R-:W1:Y:S01]  /*0d20*/  LDC R2, c[0x0][0x904] ;  /* 0x00024100ff027b82 */ /* 0x000e620000000800 */
[----:B------:R-:W-:Y:S01]  /*0d30*/  MOV R10, UR9 ;  /* 0x00000009000a7c02 */ /* 0x000fe20008000f00 */
[----:B------:R-:W-:Y:S01]  /*0d40*/  IMAD.MOV.U32 R11, RZ, RZ, RZ ;  /* 0x000000ffff0b7224 */ /* 0x000fe200078e00ff */
[----:B-1----:R-:W-:-:S04]  /*0d50*/  ISETP.NE.AND P1, PT, R2, 0x1, PT ;  /* 0x000000010200780c */ /* 0x002fc80003f25270 */
[----:B------:R-:W-:-:S09]  /*0d60*/  P2R R7, PR, RZ, 0x2 ;  /* 0x00000002ff077803 */ /* 0x000fd20000000000 */
[----:B------:R-:W1:Y:S01]  /*0d70*/  @P1 LDC R17, c[0x0][0x10] ;  /* 0x00000400ff111b82 */ /* 0x000e620000000800 */
[----:B------:R-:W-:Y:S02]  /*0d80*/  @P1 IMAD.MOV.U32 R7, RZ, RZ, RZ ;  /* 0x000000ffff071224 */ /* 0x000fe400078e00ff */
[----:B------:R-:W-:-:S05]  /*0d90*/  @P1 IMAD.MOV.U32 R15, RZ, RZ, RZ ;  /* 0x000000ffff0f1224 */ /* 0x000fca00078e00ff */
[----:B------:R-:W2:Y:S01]  /*0da0*/  @!P1 LDC R13, c[0x0][0xc] ;  /* 0x00000300ff0d9b82 */ /* 0x000ea20000000800 */
[----:B------:R-:W-:Y:S01]  /*0db0*/  ULDC UR4, c[0x0][0xc] ;  /* 0x0000030000047ab9 */ /* 0x000fe20000000800 */
[----:B------:R-:W-:Y:S01]  /*0dc0*/  ULDC UR5, c[0x0][0x10] ;  /* 0x0000040000057ab9 */ /* 0x000fe20000000800 */
[----:B------:R-:W-:Y:S01]  /*0dd0*/  ULDC UR6, c[0x0][0x14] ;  /* 0x0000050000067ab9 */ /* 0x000fe20000000800 */
[----:B------:R-:W-:-:S04]  /*0de0*/  UIMAD.WIDE.U32 UR4, UR4, UR5, URZ ;  /* 0x00000005040472a5 */ /* 0x000fc8000f8e003f */
[----:B------:R-:W-:Y:S02]  /*0df0*/  UIMAD.WIDE.U32 UR36, UR4, UR6, URZ ;  /* 0x00000006042472a5 */ /* 0x000fe4000f8e003f */
[----:B------:R-:W-:-:S04]  /*0e00*/  UIMAD UR42, UR5, UR6, URZ ;  /* 0x00000006052a72a4 */ /* 0x000fc8000f8e023f */
[----:B------:R-:W-:Y:S01]  /*0e10*/  UIADD3 UR42, UR37, UR42, URZ ;  /* 0x0000002a252a7290 */ /* 0x000fe2000fffe03f */
[----:B-1----:R-:W-:-:S05]  /*0e20*/  @P1 IMAD.WIDE.U32 R16, R17, UR9, R6 ;  /* 0x0000000911101c25 */ /* 0x002fca000f8e0006 */
[----:B------:R-:W-:Y:S01]  /*0e30*/  @P1 IADD3 R17, R17, R15, RZ ;  /* 0x0000000f11111210 */ /* 0x000fe20007ffe0ff */
[----:B--2---:R-:W-:-:S04]  /*0e40*/  @!P1 IMAD.WIDE.U32 R10, R6, R13, R10 ;  /* 0x0000000d060a9225 */ /* 0x004fc800078e000a */
[----:B------:R-:W-:Y:S02]  /*0e50*/  @!P1 IMAD.MOV.U32 R16, RZ, RZ, R10 ;  /* 0x000000ffff109224 */ /* 0x000fe400078e000a */
[----:B------:R-:W-:Y:S01]  /*0e60*/  @!P1 IMAD.MOV.U32 R17, RZ, RZ, R11 ;  /* 0x000000ffff119224 */ /* 0x000fe200078e000b */
[----:B------:R-:W-:Y:S06]  /*0e70*/  @!P2 BRA `(.L_x_11) ;  /* 0x00000000000ca947 */ /* 0x000fec0003800000 */
[----:B------:R-:W-:Y:S01]  /*0e80*/  UCGABAR_WAIT ;  /* 0x0000000000007dc7 */ /* 0x000fe20008000000 */
[----:B------:R-:W-:Y:S01]  /*0e90*/  CCTL.IVALL ;  /* 0x00000000ff00798f */ /* 0x000fe20002000000 */
[----:B------:R-:W-:Y:S05]  /*0ea0*/  BRA `(.L_x_12) ;  /* 0x0000000000047947 */ /* 0x000fea0003800000 */
.L_x_11:
[----:B------:R-:W-:Y:S06]  /*0eb0*/  BAR.SYNC.DEFER_BLOCKING 0x0 ;  /* 0x0000000000007b1d */ /* 0x000fec0000010000 */
.L_x_12:
[----:B------:R-:W1:Y:S01]  /*0ec0*/  S2UR UR41, SR_CgaCtaId ;  /* 0x00000000002979c3 */ /* 0x000e620000008800 */
[----:B------:R-:W-:Y:S04]  /*0ed0*/  BSSY B6, `(.L_x_13) ;  /* 0x00008e7000067945 */ /* 0x000fe80003800000 */
[----:B------:R-:W-:Y:S05]  /*0ee0*/  @!P5 BRA `(.L_x_14) ;  /* 0x000000640070d947 */ /* 0x000fea0003800000 */
[----:B------:R-:W-:-:S13]  /*0ef0*/  ISETP.GT.U32.AND P0, PT, R8, 0x1, PT ;  /* 0x000000010800780c */ /* 0x000fda0003f04070 */
[----:B------:R-:W-:Y:S05]  /*0f00*/  @P0 BRA `(.L_x_15) ;  /* 0x0000008c008c0947 */ /* 0x000fea0003800000 */
[----:B------:R-:W-:Y:S01]  /*0f10*/  ULDC.64 UR4, c[0x0][0x8f8] ;  /* 0x00023e0000047ab9 */ /* 0x000fe20000000a00 */
[----:B------:R-:W-:Y:S01]  /*0f20*/  UMOV UR47, 0xffffffff ;  /* 0xffffffff002f7882 */ /* 0x000fe20000000000 */
[----:B------:R-:W-:Y:S01]  /*0f30*/  ISETP.GE.U32.AND P0, PT, R16, UR4, PT ;  /* 0x0000000410007c0c */ /* 0x000fe2000bf06070 */
[----:B------:R-:W-:Y:S01]  /*0f40*/  IMAD.MOV.U32 R23, RZ, RZ, -0x1 ;  /* 0xffffffffff177424 */ /* 0x000fe200078e00ff */
[----:B------:R-:W-:Y:S02]  /*0f50*/  PRMT R58, RZ, 0x7610, R58 ;  /* 0x00007610ff3a7816 */ /* 0x000fe4000000003a */
[----:B------:R-:W-:Y:S02]  /*0f60*/  ISETP.GE.U32.AND.EX P0, PT, R17, UR5, PT, P0 ;  /* 0x0000000511007c0c */ /* 0x000fe4000bf06100 */
[----:B------:R-:W-:Y:S02]  /*0f70*/  MOV R62, 0xffffffff ;  /* 0xffffffff003e7802 */ /* 0x000fe40000000f00 */
[----:B------:R-:W-:-:S09]  /*0f80*/  PRMT R0, RZ, 0x7610, R0 ;  /* 0x00007610ff007816 */ /* 0x000fd20000000000 */
[----:B------:R-:W-:Y:S05]  /*0f90*/  @P0 BRA `(.L_x_16) ;  /* 0x00000004002c0947 */ /* 0x000fea0003800000 */
[----:B------:R-:W2:Y:S01]  /*0fa0*/  LDC.64 R20, c[0x0][0x8d0] ;  /* 0x00023400ff147b82 */ /* 0x000ea20000000a00 */
[----:B------:R-:W-:Y:S02]  /*0fb0*/  IMAD.MOV.U32 R4, RZ, RZ, R16 ;  /* 0x000000ffff047224 */ /* 0x000fe400078e0010 */
[----:B------:R-:W-:-:S05]  /*0fc0*/  IMAD.MOV.U32 R5, RZ, RZ, R17 ;  /* 0x000000ffff057224 */ /* 0x000fca00078e0011 */
[----:B------:R-:W3:Y:S08]  /*0fd0*/  LDC R0, c[0x0][0x8d8] ;  /* 0x00023600ff007b82 */ /* 0x000ef00000000800 */
[----:B------:R-:W4:Y:S01]  /*0fe0*/  LDC.64 R26, c[0x0][0x8c8] ;  /* 0x00023200ff1a7b82 */ /* 0x000f220000000a00 */
[----:B--2---:R-:W-:-:S04]  /*0ff0*/  ISETP.NE.U32.AND P0, PT, R20, RZ, PT ;  /* 0x000000ff1400720c */ /* 0x004fc80003f05070 */
[----:B------:R-:W-:-:S13]  /*1000*/  ISETP.NE.AND.EX P0, PT, R21, RZ, PT, P0 ;  /* 0x000000ff1500720c */ /* 0x000fda0003f05300 */
[----:B---34-:R-:W-:Y:S05]  /*1010*/  @!P0 BRA `(.L_x_17) ;  /* 0x0000000000288947 */ /* 0x018fea0003800000 */
[----:B------:R-:W2:Y:S02]  /*1020*/  LDC R13, c[0x0][0x8dc] ;  /* 0x00023700ff0d7b82 */ /* 0x000ea40000000800 */
[----:B--2---:R-:W-:-:S05]  /*1030*/  IADD3 R13, P0, R16, R13, RZ ;  /* 0x0000000d100d7210 */ /* 0x004fca0007f1e0ff */
[----:B------:R-:W-:-:S04]  /*1040*/  IMAD.X R15, RZ, RZ, R17, P0 ;  /* 0x000000ffff0f7224 */ /* 0x000fc800000e0611 */
[----:B------:R-:W-:-:S04]  /*1050*/  IMAD.WIDE.U32 R4, R15, R20, RZ ;  /* 0x000000140f047225 */ /* 0x000fc800078e00ff */
[----:B------:R-:W-:-:S04]  /*1060*/  IMAD.WIDE.U32 R10, P0, R13, R21, R4 ;  /* 0x000000150d0a7225 */ /* 0x000fc80007800004 */
[----:B------:R-:W-:Y:S01]  /*1070*/  IMAD.WIDE.U32 R4, R13, R20, RZ ;  /* 0x000000140d047225 */ /* 0x000fe200078e00ff */
[----:B------:R-:W-:-:S03]  /*1080*/  IADD3.X R13, RZ, RZ, RZ, P0, !PT ;  /* 0x000000ffff0d7210 */ /* 0x000fc600007fe4ff */
[----:B------:R-:W-:Y:S01]  /*1090*/  IMAD.MOV.U32 R12, RZ, RZ, R11 ;  /* 0x000000ffff0c7224 */ /* 0x000fe200078e000b */
[----:B------:R-:W-:-:S05]  /*10a0*/  IADD3 RZ, P0, R5, R10, RZ ;  /* 0x0000000a05ff7210 */ /* 0x000fca0007f1e0ff */
[----:B------:R-:W-:-:S08]  /*10b0*/  IMAD.WIDE.U32.X R4, R15, R21, R12, P0 ;  /* 0x000000150f047225 */ /* 0x000fd000000e040c */
.L_x_17:
[----:B------:R-:W2:Y:S01]  /*10c0*/  LDC.64 R28, c[0x0][0x8e8] ;  /* 0x00023a00ff1c7b82 */ /* 0x000ea20000000a00 */
[-CC-:B------:R-:W-:Y:S01]  /*10d0*/  SHF.R.U64 R25, R4, R0.reuse, R5.reuse ;  /* 0x0000000004197219 */ /* 0x180fe20000001205 */
[----:B------:R-:W-:Y:S01]  /*10e0*/  IMAD.MOV.U32 R30, RZ, RZ, 0x1 ;  /* 0x00000001ff1e7424 */ /* 0x000fe200078e00ff */
[----:B------:R-:W-:Y:S02]  /*10f0*/  SHF.R.U32.HI R0, RZ, R0, R5 ;  /* 0x00000000ff007219 */ /* 0x000fe40000011605 */
[----:B------:R-:W-:-:S03]  /*1100*/  IADD3 R7, P0, RZ, -R25, RZ ;  /* 0x80000019ff077210 */ /* 0x000fc60007f1e0ff */
[----:B------:R-:W3:Y:S02]  /*1110*/  LDC R8, c[0x0][0x8c0] ;  /* 0x00023000ff087b82 */ /* 0x000ee40000000800 */
[----:B------:R-:W-:-:S04]  /*1120*/  IMAD.X R5, RZ, RZ, ~R0, P0 ;  /* 0x000000ffff057224 */ /* 0x000fc800000e0e00 */
[-C--:B------:R-:W-:Y:S02]  /*1130*/  IMAD R0, R5, R26.reuse, RZ ;  /* 0x0000001a05007224 */ /* 0x080fe400078e02ff */
[----:B------:R-:W4:Y:S01]  /*1140*/  LDC R11, c[0x0][0x8b0] ;  /* 0x00022c00ff0b7b82 */ /* 0x000f220000000800 */
[----:B------:R-:W-:-:S04]  /*1150*/  IMAD.WIDE.U32 R4, R7, R26, R16 ;  /* 0x0000001a07047225 */ /* 0x000fc800078e0010 */
[----:B------:R-:W-:Y:S01]  /*1160*/  IMAD R7, R7, R27, R0 ;  /* 0x0000001b07077224 */ /* 0x000fe200078e0200 */
[----:B------:R-:W-:Y:S01]  /*1170*/  MOV R0, 0xffffffff ;  /* 0xffffffff00007802 */ /* 0x000fe20000000f00 */
[----:B------:R-:W-:Y:S01]  /*1180*/  IMAD R26, R9, R24, R6 ;  /* 0x00000018091a7224 */ /* 0x000fe200078e0206 */
[----:B------:R-:W5:Y:S01]  /*1190*/  LDC R21, c[0x0][0x900] ;  /* 0x00024000ff157b82 */ /* 0x000f620000000800 */
[----:B------:R-:W-:Y:S01]  /*11a0*/  IMAD.IADD R5, R5, 0x1, R7 ;  /* 0x0000000105057824 */ /* 0x000fe200078e0207 */
[----:B--2---:R-:W-:-:S04]  /*11b0*/  ISETP.NE.U32.AND P0, PT, R28, RZ, PT ;  /* 0x000000ff1c00720c */ /* 0x004fc80003f05070 */
[----:B------:R-:W-:Y:S02]  /*11c0*/  ISETP.NE.AND.EX P0, PT, R29, RZ, PT, P0 ;  /* 0x000000ff1d00720c */ /* 0x000fe40003f05300 */
[----:B------:R-:W2:Y:S01]  /*11d0*/  LDC R15, c[0x0][0x8a8] ;  /* 0x00022a00ff0f7b82 */ /* 0x000ea20000000800 */
[-CC-:B---3--:R-:W-:Y:S02]  /*11e0*/  SHF.R.U64 R13, R4, R8.reuse, R5.reuse ;  /* 0x00000008040d7219 */ /* 0x188fe40000001205 */
[----:B------:R-:W-:-:S05]  /*11f0*/  SHF.R.U32.HI R4, RZ, R8, R5 ;  /* 0x00000008ff047219 */ /* 0x000fca0000011605 */
[----:B------:R-:W3:Y:S01]  /*1200*/  LDC R12, c[0x0][0x8f0] ;  /* 0x00023c00ff0c7b82 */ /* 0x000ee20000000800 */
[-CC-:B----4-:R-:W-:Y:S02]  /*1210*/  SHF.R.U64 R23, R13, R11.reuse, R4.reuse ;  /* 0x0000000b0d177219 */ /* 0x190fe40000001204 */
[----:B------:R-:W-:-:S05]  /*1220*/  SHF.R.U32.HI R4, RZ, R11, R4 ;  /* 0x0000000bff047219 */ /* 0x000fca0000011604 */
[----:B------:R-:W4:Y:S01]  /*1230*/  LDC R14, c[0x0][0x8e0] ;  /* 0x00023800ff0e7b82 */ /* 0x000f220000000800 */
[-CC-:B-----5:R-:W-:Y:S02]  /*1240*/  SHF.R.U64 R24, R23, R21.reuse, R4.reuse ;  /* 0x0000001517187219 */ /* 0x1a0fe40000001204 */
[-C--:B------:R-:W-:Y:S02]  /*1250*/  SHF.L.U32 R0, R0, R21.reuse, RZ ;  /* 0x0000001500007219 */ /* 0x080fe400000006ff */
[----:B------:R-:W-:Y:S01]  /*1260*/  SHF.R.U32.HI R5, RZ, R21, R4 ;  /* 0x00000015ff057219 */ /* 0x000fe20000011604 */
[----:B------:R-:W-:Y:S01]  /*1270*/  IMAD.MOV.U32 R4, RZ, RZ, R24 ;  /* 0x000000ffff047224 */ /* 0x000fe200078e0018 */
[----:B------:R-:W-:Y:S01]  /*1280*/  LOP3.LUT R10, RZ, R0, RZ, 0x33, !PT ;  /* 0x00000000ff0a7212 */ /* 0x000fe200078e33ff */
[----:B------:R-:W1:Y:S01]  /*1290*/  LDC R20, c[0x0][0x8b8] ;  /* 0x00022e00ff147b82 */ /* 0x000e620000000800 */
[----:B------:R-:W-:Y:S05]  /*12a0*/  @!P0 BRA `(.L_x_18) ;  /* 0x0000000000288947 */ /* 0x000fea0003800000 */
[----:B------:R-:W5:Y:S02]  /*12b0*/  LDC R9, c[0x0][0x8f4] ;  /* 0x00023d00ff097b82 */ /* 0x000f640000000800 */
[----:B-----5:R-:W-:-:S05]  /*12c0*/  IADD3 R9, P0, R24, R9, RZ ;  /* 0x0000000918097210 */ /* 0x020fca0007f1e0ff */
        /* <DEDUP_REMOVED lines=8> */
.L_x_18:
[----:B---3--:R-:W-:Y:S01]  /*1350*/  SHF.R.U64 R4, R4, R12, R5 ;  /* 0x0000000c04047219 */ /* 0x008fe20000001205 */
[----:B--2---:R-:W-:Y:S01]  /*1360*/  VIADD R6, R15, 0xffffffff ;  /* 0xffffffff0f067836 */ /* 0x004fe20000000000 */
[----:B------:R-:W-:Y:S02]  /*1370*/  SHF.L.U32 R0, R30, R21, RZ ;  /* 0x000000151e007219 */ /* 0x000fe400000006ff */
[----:B------:R-:W-:Y:S01]  /*1380*/  LOP3.LUT R5, R23, R10, RZ, 0xc0, !PT ;  /* 0x0000000a17057212 */ /* 0x000fe200078ec0ff */
[----:B------:R-:W-:Y:S01]  /*1390*/  IMAD.MOV R7, RZ, RZ, -R4 ;  /* 0x000000ffff077224 */ /* 0x000fe200078e0a04 */
[----:B------:R-:W-:Y:S02]  /*13a0*/  SEL R3, R3, R26, !P1 ;  /* 0x0000001a03037207 */ /* 0x000fe40004800000 */
[----:B------:R-:W-:Y:S01]  /*13b0*/  LOP3.LUT R6, R13, R6, RZ, 0xc0, !PT ;  /* 0x000000060d067212 */ /* 0x000fe200078ec0ff */
[----:B------:R-:W-:Y:S01]  /*13c0*/  IMAD R4, R0, R4, R5 ;  /* 0x0000000400047224 */ /* 0x000fe200078e0205 */
[----:B------:R-:W-:Y:S01]  /*13d0*/  R2UR UR47, R25 ;  /* 0x00000000192f72ca */ /* 0x000fe200000e0000 */
[----:B----4-:R-:W-:-:S02]  /*13e0*/  IMAD R0, R7, R14, R24 ;  /* 0x0000000e07007224 */ /* 0x010fc400078e0218 */
[----:B-1----:R-:W-:Y:S01]  /*13f0*/  IMAD R3, R4, R20, R3 ;  /* 0x0000001404037224 */ /* 0x002fe200078e0203 */
[----:B------:R-:W-:Y:S01]  /*1400*/  MOV R4, 0x1 ;  /* 0x0000000100047802 */ /* 0x000fe20000000f00 */
[----:B------:R-:W-:-:S05]  /*1410*/  IMAD R0, R0, R15, R6 ;  /* 0x0000000f00007224 */ /* 0x000fca00078e0206 */
[----:B------:R-:W-:Y:S02]  /*1420*/  SEL R62, R0, R3, !P1 ;  /* 0x00000003003e7207 */ /* 0x000fe40004800000 */
[----:B------:R-:W-:Y:S02]  /*1430*/  SEL R23, R3, R0, !P1 ;  /* 0x0000000003177207 */ /* 0x000fe40004800000 */
[----:B------:R-:W-:-:S07]  /*1440*/  PRMT R0, R4, 0x7610, R0 ;  /* 0x0000761004007816 */ /* 0x000fce0000000000 */
.L_x_16:
[----:B------:R-:W-:-:S08]  /*1450*/  NOP ;  /* 0x0000000000007918 */ /* 0x000fd00000000000 */
[----:B------:R-:W2:Y:S02]  /*1460*/  USETMAXREG.TRY_ALLOC.CTAPOOL UP0, 0xe8 ;  /* 0x000000e8000079c8 */ /* 0x000ea40008000600 */
[----:B--2---:R-:W-:-:S13]  /*1470*/  PLOP3.LUT P0, PT, PT, PT, UP0, 0x80, 0x0 ;  /* 0x000000000000781c */ /* 0x004fda0003f0f008 */
[----:B------:R-:W-:Y:S05]  /*1480*/  @!P0 BRA `(.L_x_16) ;  /* 0xfffffffc00f08947 */ /* 0x000fea000383ffff */
[----:B------:R-:W-:Y:S02]  /*1490*/  ULDC.64 UR4, c[0x0][0x590] ;  /* 0x0001640000047ab9 */ /* 0x000fe40000000a00 */
[----:B------:R-:W-:-:S04]  /*14a0*/  ISETP.NE.U32.AND P0, PT, RZ, UR4, PT ;  /* 0x00000004ff007c0c */ /* 0x000fc8000bf05070 */
[----:B------:R-:W-:-:S13]  /*14b0*/  ISETP.NE.AND.EX P0, PT, RZ, UR5, PT, P0 ;  /* 0x00000005ff007c0c */ /* 0x000fda000bf05300 */
[----:B------:R-:W-:Y:S05]  /*14c0*/  @P0 BRA `(.L_x_19) ;  /* 0x00000000002c0947 */ /* 0x000fea0003800000 */
[----:B------:R-:W-:Y:S02]  /*14d0*/  ULDC.64 UR4, c[0x0][0x588] ;  /* 0x0001620000047ab9 */ /* 0x000fe40000000a00 */
[----:B------:R-:W-:-:S04]  /*14e0*/  ISETP.NE.U32.AND P0, PT, RZ, UR4, PT ;  /* 0x00000004ff007c0c */ /* 0x000fc8000bf05070 */
[----:B------:R-:W-:-:S13]  /*14f0*/  ISETP.NE.AND.EX P0, PT, RZ, UR5, PT, P0 ;  /* 0x00000005ff007c0c */ /* 0x000fda000bf05300 */
[----:B------:R-:W-:Y:S05]  /*1500*/  @!P0 BRA `(.L_x_20) ;  /* 0x0000000000108947 */ /* 0x000fea0003800000 */
[----:B------:R-:W2:Y:S02]  /*1510*/  LDC.64 R4, c[0x0][0x588] ;  /* 0x00016200ff047b82 */ /* 0x000ea40000000a00 */
[----:B--2---:R2:W5:Y:S01]  /*1520*/  LDG.E R59, desc[UR54][R4.64] ;  /* 0x00000036043b7981 */ /* 0x004562000c1e1900 */
[----:B------:R-:W-:Y:S01]  /*1530*/  IMAD.MOV.U32 R58, RZ, RZ, 0x1 ;  /* 0x00000001ff3a7424 */ /* 0x000fe200078e00ff */
[----:B------:R-:W-:Y:S06]  /*1540*/  BRA `(.L_x_19) ;  /* 0x00000000000c7947 */ /* 0x000fec0003800000 */
.L_x_20:
[----:B------:R-:W-:Y:S01]  /*1550*/  ULDC UR4, c[0x0][0x580] ;  /* 0x0001600000047ab9 */ /* 0x000fe20000000800 */
[----:B------:R-:W-:Y:S02]  /*1560*/  IMAD.MOV.U32 R58, RZ, RZ, 0x1 ;  /* 0x00000001ff3a7424 */ /* 0x000fe400078e00ff */
[----:B------:R-:W-:-:S07]  /*1570*/  IMAD.U32 R59, RZ, RZ, UR4 ;  /* 0x00000004ff3b7e24 */ /* 0x000fce000f8e00ff */
.L_x_19:
        /* <DEDUP_REMOVED lines=8> */
[----:B------:R-:W3:Y:S02]  /*1600*/  LDC.64 R60, c[0x0][0x5a8] ;  /* 0x00016a00ff3c7b82 */ /* 0x000ee40000000a00 */
[----:B---3--:R3:W5:Y:S01]  /*1610*/  LDG.E R60, desc[UR54][R60.64] ;  /* 0x000000363c3c7981 */ /* 0x008762000c1e1900 */
[----:B------:R-:W-:Y:S05]  /*1620*/  BRA `(.L_x_21) ;  /* 0x0000000000087947 */ /* 0x000fea0003800000 */
.L_x_22:
[----:B------:R-:W-:Y:S02]  /*1630*/  ULDC UR4, c[0x0][0x5a0] ;  /* 0x0001680000047ab9 */ /* 0x000fe40000000800 */
[----:B------:R-:W-:-:S07]  /*1640*/  MOV R60, UR4 ;  /* 0x00000004003c7c02 */ /* 0x000fce0008000f00 */
.L_x_21:
[----:B------:R-:W-:Y:S01]  /*1650*/  LOP3.LUT P1, RZ, R0, 0xff, RZ, 0xc0, !PT ;  /* 0x000000ff00ff7812 */ /* 0x000fe2000782c0ff */
[----:B------:R-:W-:Y:S01]  /*1660*/  UMOV UR38, URZ ;  /* 0x0000003f00267c82 */ /* 0x000fe20008000000 */
[----:B------:R-:W-:-:S11]  /*1670*/  PLOP3.LUT P0, PT, PT, PT, PT, 0x80, 0x0 ;  /* 0x000000000000781c */ /* 0x000fd60003f0f070 */
[----:B------:R-:W-:Y:S05]  /*1680*/  @!P1 BRA `(.L_x_23) ;  /* 0x0000005800e89947 */ /* 0x000fea0003800000 */
[----:B------:R-:W-:Y:S01]  /*1690*/  ULDC UR4, c[0x0][0x28c] ;  /* 0x0000a30000047ab9 */ /* 0x000fe20000000800 */
[----:B------:R-:W-:Y:S01]  /*16a0*/  LOP3.LUT R71, R22, 0x1, RZ, 0xfc, !PT ;  /* 0x0000000116477812 */ /* 0x000fe200078efcff */
[----:B------:R-:W-:Y:S01]  /*16b0*/  UIADD3 UR4, UR4, 0x3f, URZ ;  /* 0x0000003f04047890 */ /* 0x000fe2000fffe03f */
[----:B------:R-:W-:Y:S01]  /*16c0*/  LOP3.LUT R73, R19, 0x1, RZ, 0xfc, !PT ;  /* 0x0000000113497812 */ /* 0x000fe200078efcff */
[----:B------:R-:W-:Y:S01]  /*16d0*/  ULDC.64 UR56, c[0x0][0x198] ;  /* 0x0000660000387ab9 */ /* 0x000fe20000000a00 */
[----:B------:R-:W-:Y:S01]  /*16e0*/  UMOV UR49, 0x1 ;  /* 0x0000000100317882 */ /* 0x000fe20000000000 */
[----:B------:R-:W-:Y:S01]  /*16f0*/  USHF.R.S32.HI UR5, URZ, 0x1f, UR4 ;  /* 0x0000001f3f057899 */ /* 0x000fe20008011404 */
[----:B------:R-:W-:Y:S01]  /*1700*/  UMOV UR39, URZ ;  /* 0x0000003f00277c82 */ /* 0x000fe20008000000 */
[----:B------:R-:W-:Y:S02]  /*1710*/  UMOV UR40, URZ ;  /* 0x0000003f00287c82 */ /* 0x000fe40008000000 */
[----:B------:R-:W-:Y:S01]  /*1720*/  ULEA.HI UR5, UR5, UR4, URZ, 0x6 ;  /* 0x0000000405057291 */ /* 0x000fe2000f8f303f */
[----:B------:R-:W-:Y:S01]  /*1730*/  UMOV UR43, URZ ;  /* 0x0000003f002b7c82 */ /* 0x000fe20008000000 */
[----:B------:R-:W-:-:S02]  /*1740*/  UMOV UR38, URZ ;  /* 0x0000003f00267c82 */ /* 0x000fc40008000000 */
[----:B------:R-:W-:Y:S01]  /*1750*/  USHF.R.S32.HI UR50, URZ, 0x6, UR5 ;  /* 0x000000063f327899 */ /* 0x000fe20008011405 */
[----:B------:R-:W-:-:S11]  /*1760*/  UMOV UR48, URZ ;  /* 0x0000003f00307c82 */ /* 0x000fd60008000000 */
.L_x_173:
[----:B------:R-:W-:Y:S01]  /*1770*/  LOP3.LUT R0, R18, 0x80, RZ, 0xc0, !PT ;  /* 0x0000008012007812 */ /* 0x000fe200078ec0ff */
[----:B------:R-:W4:Y:S01]  /*1780*/  S2UR UR51, SR_CgaCtaId ;  /* 0x00000000003379c3 */ /* 0x000f220000008800 */
[----:B------:R-:W-:Y:S02]  /*1790*/  UMOV UR52, 0x400 ;  /* 0x0000040000347882 */ /* 0x000fe40000000000 */
[----:B------:R-:W-:-:S06]  /*17a0*/  SHF.R.U32.HI R0, RZ, 0x7, R0 ;  /* 0x00000007ff007819 */ /* 0x000fcc0000011600 */
[----:B-1----:R-:W1:Y:S01]  /*17b0*/  SHFL.IDX PT, R0, R0, RZ, 0x1f ;  /* 0x00001fff00007589 */ /* 0x002e6200000e0000 */
[----:B----4-:R-:W-:Y:S01]  /*17c0*/  ULEA UR52, UR51, UR52, 0x18 ;  /* 0x0000003433347291 */ /* 0x010fe2000f8ec03f */
[----:B-1----:R-:W-:-:S13]  /*17d0*/  R2UR UR4, R0 ;  /* 0x00000000000472ca */ /* 0x002fda00000e0000 */
[----:B------:R-:W-:-:S04]  /*17e0*/  ULEA.HI UR5, UR4, UR4, URZ, 0x1 ;  /* 0x0000000404057291 */ /* 0x000fc8000f8f083f */
[----:B------:R-:W-:-:S04]  /*17f0*/  ULOP3.LUT UR5, UR5, 0x7fffe, URZ, 0xc0, !UPT ;  /* 0x0007fffe05057892 */ /* 0x000fc8000f8ec03f */
[----:B------:R-:W-:-:S03]  /*1800*/  UIADD3 UR5, UR4, -UR5, URZ ;  /* 0x8000000504057290 */ /* 0x000fc6000fffe03f */
[----:B------:R-:W-:Y:S01]  /*1810*/  ULDC UR4, c[0x0][0x28c] ;  /* 0x0000a30000047ab9 */ /* 0x000fe20000000800 */
[----:B------:R-:W-:Y:S01]  /*1820*/  ULEA UR5, UR5, UR52, 0xd ;  /* 0x0000003405057291 */ /* 0x000fe2000f8e683f */
[----:B------:R-:W-:-:S03]  /*1830*/  ISETP.LT.AND P0, PT, RZ, UR4, PT ;  /* 0x00000004ff007c0c */ /* 0x000fc6000bf01270 */
[----:B------:R-:W-:-:S04]  /*1840*/  UIADD3 UR5, UR5, 0x6400, URZ ;  /* 0x0000640005057890 */ /* 0x000fc8000fffe03f */
[----:B------:R-:W-:-:S04]  /*1850*/  USHF.R.U32.HI UR5, URZ, 0x4, UR5 ;  /* 0x000000043f057899 */ /* 0x000fc80008011605 */
[----:B------:R-:W-:Y:S02]  /*1860*/  ULOP3.LUT UR44, UR5, 0x3fff, URZ, 0xc0, !UPT ;  /* 0x00003fff052c7892 */ /* 0x000fe4000f8ec03f */
[----:B------:R-:W-:Y:S10]  /*1870*/  @P0 BRA `(.L_x_24) ;  /* 0x0000000000400947 */ /* 0x000ff40003800000 */
[----:B------:R-:W-:Y:S01]  /*1880*/  MOV R0, 0x0 ;  /* 0x0000000000007802 */ /* 0x000fe20000000f00 */
[----:B------:R-:W-:Y:S01]  /*1890*/  ULDC.64 UR4, c[0x4][0x70] ;  /* 0x01001c0000047ab9 */ /* 0x000fe20000000a00 */
[----:B------:R-:W-:Y:S01]  /*18a0*/  ULDC.64 UR6, c[0x4][0x8] ;  /* 0x0100020000067ab9 */ /* 0x000fe20000000a00 */
[----:B--2---:R-:W-:Y:S01]  /*18b0*/  IMAD.U32 R4, RZ, RZ, UR4 ;  /* 0x00000004ff047e24 */ /* 0x004fe2000f8e00ff */
[----:B------:R1:W2:Y:S01]  /*18c0*/  LDC.64 R14, c[0x4][R0] ;  /* 0x01000000000e7b82 */ /* 0x0002a20000000a00 */
[----:B------:R-:W-:Y:S01]  /*18d0*/  IMAD.U32 R5, RZ, RZ, UR5 ;  /* 0x00000005ff057e24 */ /* 0x000fe2000f8e00ff */
[----:B------:R-:W-:Y:S01]  /*18e0*/  ULDC.64 UR4, c[0x4][0x78] ;  /* 0x01001e0000047ab9 */ /* 0x000fe20000000a00 */
[----:B------:R-:W-:Y:S01]  /*18f0*/  IMAD.U32 R10, RZ, RZ, UR6 ;  /* 0x00000006ff0a7e24 */ /* 0x000fe2000f8e00ff */
[----:B------:R-:W-:Y:S01]  /*1900*/  MOV R7, UR5 ;  /* 0x0000000500077c02 */ /* 0x000fe20008000f00 */
[----:B------:R-:W-:Y:S01]  /*1910*/  IMAD.U32 R6, RZ, RZ, UR4 ;  /* 0x00000004ff067e24 */ /* 0x000fe2000f8e00ff */
[----:B------:R-:W-:Y:S01]  /*1920*/  MOV R12, 0x1 ;  /* 0x00000001000c7802 */ /* 0x000fe20000000f00 */
[----:B------:R-:W-:-:S02]  /*1930*/  IMAD.U32 R11, RZ, RZ, UR7 ;  /* 0x00000007ff0b7e24 */ /* 0x000fc4000f8e00ff */
[----:B------:R-:W-:Y:S02]  /*1940*/  IMAD.MOV.U32 R8, RZ, RZ, 0x1e1 ;  /* 0x000001e1ff087424 */ /* 0x000fe400078e00ff */
[----:B-1----:R-:W-:-:S07]  /*1950*/  IMAD.MOV.U32 R13, RZ, RZ, RZ ;  /* 0x000000ffff0d7224 */ /* 0x002fce00078e00ff */
[----:B------:R-:W-:-:S07]  /*1960*/  LEPC R20, `(.L_x_24) ;  /* 0x000000001014794e */ /* 0x000fce0000000000 */
[----:B--23-5:R-:W-:Y:S05]  /*1970*/  CALL.ABS.NOINC R14 ;  /* 0x000000000e007343 */ /* 0x02cfea0003c00000 */
.L_x_24:
[----:B------:R-:W-:-:S13]  /*1980*/  ISETP.NE.AND P0, PT, R71, 0x3, PT ;  /* 0x000000034700780c */ /* 0x000fda0003f05270 */
[----:B------:R-:W-:Y:S05]  /*1990*/  @!P0 BRA `(.L_x_25) ;  /* 0x0000000000048947 */ /* 0x000fea0003800000 */
[----:B------:R-:W-:Y:S01]  /*19a0*/  BPT.TRAP 0x1 ;  /* 0x000000040000795c */ /* 0x000fe20000300000 */
.L_x_25:
[----:B------:R-:W-:Y:S02]  /*19b0*/  IMAD.U32 R3, RZ, RZ, UR43 ;  /* 0x0000002bff037e24 */ /* 0x000fe4000f8e00ff */
[----:B------:R-:W-:-:S03]  /*19c0*/  IMAD.U32 R0, RZ, RZ, UR40 ;  /* 0x00000028ff007e24 */ /* 0x000fc6000f8e00ff */
[----:B------:R-:W-:Y:S02]  /*19d0*/  LEA R3, R3, UR52, 0x3 ;  /* 0x0000003403037c11 */ /* 0x000fe4000f8e18ff */
[----:B------:R-:W-:-:S04]  /*19e0*/  SHF.L.U32 R0, R0, 0x1f, RZ ;  /* 0x0000001f00007819 */ /* 0x000fc800000006ff */
[----:B------:R1:W4:Y:S01]  /*19f0*/  SYNCS.PHASECHK.TRANS64.TRYWAIT P1, [R3+URZ], R0 ;  /* 0x00000000030075a7 */ /* 0x000322000802017f */
[----:B------:R-:W-:Y:S05]  /*1a00*/  @!P0 BRA `(.L_x_26) ;  /* 0x0000000000048947 */ /* 0x000fea0003800000 */
[----:B------:R-:W-:Y:S01]  /*1a10*/  BPT.TRAP 0x1 ;  /* 0x000000040000795c */ /* 0x000fe20000300000 */
.L_x_26:
[----:B----4-:R-:W-:Y:S05]  /*1a20*/  @P1 BRA `(.L_x_27) ;  /* 0x0000000000081947 */ /* 0x010fea0003800000 */
[----:B------:R-:W4:Y:S02]  /*1a30*/  SYNCS.PHASECHK.TRANS64.TRYWAIT P1, [R3+URZ], R0 ;  /* 0x00000000030075a7 */ /* 0x000f24000802017f */
[----:B----4-:R-:W-:Y:S05]  /*1a40*/  @!P1 BRA `(.L_x_28) ;  /* 0x0000008000c49947 */ /* 0x010fea0003800000 */
.L_x_27:
[----:B------:R-:W-:-:S04]  /*1a50*/  UISETP.LT.AND UP0, UPT, UR50, 0x1, UPT ;  /* 0x000000013200788c */ /* 0x000fc8000bf01270 */
[----:B------:R-:W-:-:S06]  /*1a60*/  USEL UR4, UR50, 0x1, UP0 ;  /* 0x0000000132047887 */ /* 0x000fcc0008000000 */
[----:B-1--4-:R-:W-:Y:S01]  /*1a70*/  MOV R0, UR4 ;  /* 0x0000000400007c02 */ /* 0x012fe20008000f00 */
[----:B------:R-:W-:Y:S05]  /*1a80*/  WARPSYNC.ALL ;  /* 0x0000000000007948 */ /* 0x000fea0003800000 */
[----:B------:R-:W-:-:S04]  /*1a90*/  IADD3 R0, -R0, UR50, RZ ;  /* 0x0000003200007c10 */ /* 0x000fc8000fffe1ff */
[----:B------:R-:W-:Y:S01]  /*1aa0*/  ISETP.GE.AND P1, PT, R0, 0x1, PT ;  /* 0x000000010000780c */ /* 0x000fe20003f26270 */
[----:B------:R-:W-:Y:S01]  /*1ab0*/  UIADD3 UR4, UR52, 0x26400, URZ ;  /* 0x0002640034047890 */ /* 0x000fe2000fffe03f */
[----:B------:R-:W-:Y:S01]  /*1ac0*/  WARPGROUP.ARRIVE ;  /* 0x00000000000079c5 */ /* 0x000fe20000000000 */
[----:B------:R-:W-:Y:S02]  /*1ad0*/  ULOP3.LUT UR8, UR44, 0x10000, URZ, 0xfc, !UPT ;  /* 0x000100002c087892 */ /* 0x000fe4000f8efc3f */
[----:B------:R-:W-:Y:S02]  /*1ae0*/  USHF.R.U32.HI UR4, URZ, 0x4, UR4 ;  /* 0x000000043f047899 */ /* 0x000fe40008011604 */
[----:B------:R-:W-:Y:S02]  /*1af0*/  ULEA UR10, UR43, UR8, 0xa ;  /* 0x000000082b0a7291 */ /* 0x000fe4000f8e503f */
[----:B------:R-:W-:Y:S01]  /*1b00*/  ULOP3.LUT UR4, UR4, 0x3fff, URZ, 0xc0, !UPT ;  /* 0x00003fff04047892 */ /* 0x000fe2000f8ec03f */
[----:B------:R-:W-:Y:S01]  /*1b10*/  UMOV UR5, 0x40000040 ;  /* 0x4000004000057882 */ /* 0x000fe20000000000 */
[----:B------:R-:W-:-:S02]  /*1b20*/  UMOV UR7, 0x40000040 ;  /* 0x4000004000077882 */ /* 0x000fc40000000000 */
[----:B------:R-:W-:-:S03]  /*1b30*/  ULOP3.LUT UR9, UR4, 0x10000, URZ, 0xfc, !UPT ;  /* 0x0001000004097892 */ /* 0x000fc6000f8efc3f */
[----:B------:R-:W-:Y:S01]  /*1b40*/  UMOV UR4, UR10 ;  /* 0x0000000a00047c82 */ /* 0x000fe20008000000 */
[----:B------:R-:W-:-:S07]  /*1b50*/  ULEA UR11, UR43, UR9, 0x9 ;  /* 0x000000092b0b7291 */ /* 0x000fce000f8e483f */
[----:B------:R-:W-:Y:S02]  /*1b60*/  UMOV UR6, UR11 ;  /* 0x0000000b00067c82 */ /* 0x000fe40008000000 */
[----:B------:R-:W-:Y:S01]  /*1b70*/  HGMMA.64x64x16.F32.BF16 R24, gdesc[UR4], RZ, !UPT, gsb0 ;  /* 0x00e00000041879f0 */ /* 0x000fe2000c0018ff */
[----:B------:R-:W-:Y:S02]  /*1b80*/  UIADD3 UR4, UR10, 0x2, URZ ;  /* 0x000000020a047890 */ /* 0x000fe4000fffe03f */
[----:B------:R-:W-:Y:S01]  /*1b90*/  UIADD3 UR6, UR11, 0x2, URZ ;  /* 0x000000020b067890 */ /* 0x000fe2000fffe03f */
[----:B------:R-:W-:Y:S01]  /*1ba0*/  UMOV UR5, 0x40000040 ;  /* 0x4000004000057882 */ /* 0x000fe20000000000 */
[----:B------:R-:W-:Y:S01]  /*1bb0*/  UMOV UR7, 0x40000040 ;  /* 0x4000004000077882 */ /* 0x000fe20000000000 */
[----:B------:R-:W-:Y:S02]  /*1bc0*/  WARPGROUP.DEPBAR.LE gsb0, 0x0 ;  /* 0x00008000000079c5 */ /* 0x000fe40000010000 */
[----:B------:R-:W-:-:S06]  /*1bd0*/  WARPGROUP.ARRIVE ;  /* 0x00000000000079c5 */ /* 0x000fcc0000000000 */
[----:B------:R-:W-:Y:S01]  /*1be0*/  HGMMA.64x64x16.F32.BF16 R24, gdesc[UR4], R24, gsb0 ;  /* 0x00e00000041879f0 */ /* 0x000fe20008001818 */
        /* <DEDUP_REMOVED lines=13> */
[----:B------:R-:W-:Y:S03]  /*1cc0*/  HGMMA.64x64x16.F32.BF16 R24, gdesc[UR4], R24, gsb0 ;  /* 0x00e00000041879f0 */ /* 0x000fe60008001818 */
[----:B------:R-:W-:Y:S02]  /*1cd0*/  WARPGROUP.DEPBAR.LE gsb0, 0x0 ;  /* 0x00008000000079c5 */ /* 0x000fe40000010000 */
[----:B------:R-:W-:Y:S05]  /*1ce0*/  @!P1 BRA `(.L_x_29) ;  /* 0x0000000400109947 */ /* 0x000fea0003800000 */
[----:B------:R-:W-:Y:S02]  /*1cf0*/  UIADD3 UR4, UR43, 0x1, URZ ;  /* 0x000000012b047890 */ /* 0x000fe4000fffe03f */
[----:B------:R-:W-:Y:S02]  /*1d00*/  IMAD.U32 R3, RZ, RZ, UR43 ;  /* 0x0000002bff037e24 */ /* 0x000fe4000f8e00ff */
[----:B------:R-:W-:-:S04]  /*1d10*/  UISETP.NE.AND UP0, UPT, UR4, 0x8, UPT ;  /* 0x000000080400788c */ /* 0x000fc8000bf05270 */
[----:B------:R-:W-:Y:S02]  /*1d20*/  USEL UR5, URZ, 0x1, UP0 ;  /* 0x000000013f057887 */ /* 0x000fe40008000000 */
[----:B------:R-:W-:Y:S02]  /*1d30*/  USEL UR10, UR4, URZ, UP0 ;  /* 0x0000003f040a7287 */ /* 0x000fe40008000000 */
[----:B------:R-:W-:-:S06]  /*1d40*/  ULOP3.LUT UR5, UR40, UR5, URZ, 0x3c, !UPT ;  /* 0x0000000528057292 */ /* 0x000fcc000f8e3c3f */
[----:B------:R-:W-:-:S07]  /*1d50*/  IMAD.U32 R6, RZ, RZ, UR5 ;  /* 0x00000005ff067e24 */ /* 0x000fce000f8e00ff */
.L_x_36:
[----:B------:R-:W-:Y:S05]  /*1d60*/  @!P0 BRA `(.L_x_30) ;  /* 0x0000000000048947 */ /* 0x000fea0003800000 */
[----:B------:R-:W-:Y:S01]  /*1d70*/  BPT.TRAP 0x1 ;  /* 0x000000040000795c */ /* 0x000fe20000300000 */
.L_x_30:
[----:B------:R-:W-:Y:S01]  /*1d80*/  ULEA UR4, UR10, UR52, 0x3 ;  /* 0x000000340a047291 */ /* 0x000fe2000f8e183f */
[----:B--2---:R-:W-:-:S08]  /*1d90*/  SHF.L.U32 R4, R6, 0x1f, RZ ;  /* 0x0000001f06047819 */ /* 0x004fd000000006ff */
[----:B------:R1:W2:Y:S01]  /*1da0*/  SYNCS.PHASECHK.TRANS64.TRYWAIT P1, [UR4], R4 ;  /* 0x00000004ff0075a7 */ /* 0x0002a20008020144 */
[----:B------:R-:W-:Y:S05]  /*1db0*/  @!P0 BRA `(.L_x_31) ;  /* 0x0000000000048947 */ /* 0x000fea0003800000 */
[----:B------:R-:W-:Y:S01]  /*1dc0*/  BPT.TRAP 0x1 ;  /* 0x000000040000795c */ /* 0x000fe20000300000 */
.L_x_31:
[----:B--2---:R-:W-:Y:S05]  /*1dd0*/  @P1 BRA `(.L_x_32) ;  /* 0x0000000000081947 */ /* 0x004fea0003800000 */
[----:B------:R-:W2:Y:S02]  /*1de0*/  SYNCS.PHASECHK.TRANS64.TRYWAIT P1, [UR4], R4 ;  /* 0x00000004ff0075a7 */ /* 0x000ea40008020144 */
[----:B--2---:R-:W-:Y:S05]  /*1df0*/  @!P1 BRA `(.L_x_33) ;  /* 0x0000007c00ec9947 */ /* 0x004fea0003800000 */
.L_x_32:
[----:B------:R-:W-:Y:S01]  /*1e00*/  ULEA UR11, UR10, UR8, 0xa ;  /* 0x000000080a0b7291 */ /* 0x000fe2000f8e503f */
[----:B------:R-:W-:Y:S01]  /*1e10*/  WARPGROUP.ARRIVE ;  /* 0x00000000000079c5 */ /* 0x000fe20000000000 */
[----:B------:R-:W-:Y:S01]  /*1e20*/  ULEA UR12, UR10, UR9, 0x9 ;  /* 0x000000090a0c7291 */ /* 0x000fe2000f8e483f */
[----:B------:R-:W-:Y:S01]  /*1e30*/  UMOV UR5, 0x40000040 ;  /* 0x4000004000057882 */ /* 0x000fe20000000000 */
[----:B------:R-:W-:-:S03]  /*1e40*/  UMOV UR7, 0x40000040 ;  /* 0x4000004000077882 */ /* 0x000fc60000000000 */
[----:B------:R-:W-:Y:S02]  /*1e50*/  UMOV UR4, UR11 ;  /* 0x0000000b00047c82 */ /* 0x000fe40008000000 */
[----:B------:R-:W-:Y:S02]  /*1e60*/  UMOV UR6, UR12 ;  /* 0x0000000c00067c82 */ /* 0x000fe40008000000 */
[----:B------:R-:W-:Y:S01]  /*1e70*/  HGMMA.64x64x16.F32.BF16 R24, gdesc[UR4], R24, gsb0 ;  /* 0x00e00000041879f0 */ /* 0x000fe20008001818 */
[----:B------:R-:W-:Y:S02]  /*1e80*/  UIADD3 UR4, UR11, 0x2, URZ ;  /* 0x000000020b047890 */ /* 0x000fe4000fffe03f */
[----:B------:R-:W-:Y:S01]  /*1e90*/  UIADD3 UR6, UR12, 0x2, URZ ;  /* 0x000000020c067890 */ /* 0x000fe2000fffe03f */
[----:B------:R-:W-:Y:S01]  /*1ea0*/  UMOV UR5, 0x40000040 ;  /* 0x4000004000057882 */ /* 0x000fe20000000000 */
[----:B------:R-:W-:Y:S01]  /*1eb0*/  UMOV UR7, 0x40000040 ;  /* 0x4000004000077882 */ /* 0x000fe20000000000 */
[----:B------:R-:W-:-:S02]  /*1ec0*/  WARPGROUP.DEPBAR.LE gsb0, 0x0 ;  /* 0x00008000000079c5 */ /* 0x000fc40000010000 */
        /* <DEDUP_REMOVED lines=18> */
[----:B------:R-:W-:Y:S01]  /*1ff0*/  BPT.TRAP 0x1 ;  /* 0x000000040000795c */ /* 0x000fe20000300000 */
.L_x_34:
[----:B------:R-:W-:-:S13]  /*2000*/  ISETP.NE.AND P1, PT, R57, RZ, PT ;  /* 0x000000ff3900720c */ /* 0x000fda0003f25270 */
[----:B-12---:R-:W-:-:S05]  /*2010*/  @P1 LEA R4, R3, UR52, 0x3 ;  /* 0x0000003403041c11 */ /* 0x006fca000f8e18ff */
[----:B------:R-:W-:-:S05]  /*2020*/  @P1 VIADD R5, R4, 0x40 ;  /* 0x0000004004051836 */ /* 0x000fca0000000000 */
[----:B------:R-:W-:-:S04]  /*2030*/  @P1 PRMT R5, R56, 0x654, R5 ;  /* 0x0000065438051816 */ /* 0x000fc80000000005 */
[----:B------:R1:W-:Y:S01]  /*2040*/  @P1 SYNCS.ARRIVE.TRANS64.RED.A1T0 RZ, [R5+URZ], RZ ;  /* 0x000000ff05ff19a7 */ /* 0x0003e2000810043f */
[----:B------:R-:W-:-:S13]  /*2050*/  ISETP.GT.U32.AND P1, PT, R22, 0x1, PT ;  /* 0x000000011600780c */ /* 0x000fda0003f24070 */
[----:B-1----:R-:W-:Y:S05]  /*2060*/  @P1 BRA `(.L_x_35) ;  /* 0x0000000000041947 */ /* 0x002fea0003800000 */
[----:B------:R-:W-:Y:S01]  /*2070*/  BPT.TRAP 0x1 ;  /* 0x000000040000795c */ /* 0x000fe20000300000 */
.L_x_35:
[----:B------:R-:W-:Y:S01]  /*2080*/  UIADD3 UR10, UR10, 0x1, URZ ;  /* 0x000000010a0a7890 */ /* 0x000fe2000fffe03f */
[C---:B------:R-:W-:Y:S01]  /*2090*/  ISETP.GT.AND P2, PT, R0.reuse, 0x1, PT ;  /* 0x000000010000780c */ /* 0x040fe20003f44270 */
[----:B------:R-:W-:Y:S01]  /*20a0*/  VIADD R0, R0, 0xffffffff ;  /* 0xffffffff00007836 */ /* 0x000fe20000000000 */
[----:B------:R-:W-:Y:S01]  /*20b0*/  IADD3 R3, R3, 0x1, RZ ;  /* 0x0000000103037810 */ /* 0x000fe20007ffe0ff */
[----:B------:R-:W-:-:S03]  /*20c0*/  UISETP.NE.AND UP0, UPT, UR10, 0x8, UPT ;  /* 0x000000080a00788c */ /* 0x000fc6000bf05270 */
[C---:B------:R-:W-:Y:S01]  /*20d0*/  ISETP.NE.AND P1, PT, R3.reuse, 0x8, PT ;  /* 0x000000080300780c */ /* 0x040fe20003f25270 */
[----:B------:R-:W-:Y:S02]  /*20e0*/  USEL UR4, URZ, 0x1, UP0 ;  /* 0x000000013f047887 */ /* 0x000fe40008000000 */
[----:B------:R-:W-:Y:S01]  /*20f0*/  USEL UR10, UR10, URZ, UP0 ;  /* 0x0000003f0a0a7287 */ /* 0x000fe20008000000 */
[----:B------:R-:W-:-:S03]  /*2100*/  SEL R3, R3, RZ, P1 ;  /* 0x000000ff03037207 */ /* 0x000fc60000800000 */
[----:B------:R-:W-:Y:S01]  /*2110*/  LOP3.LUT R6, R6, UR4, RZ, 0x3c, !PT ;  /* 0x0000000406067c12 */ /* 0x000fe2000f8e3cff */
[----:B------:R-:W-:Y:S07]  /*2120*/  @P2 BRA `(.L_x_36) ;  /* 0xfffffffc000c2947 */ /* 0x000fee000383ffff */
.L_x_29:
[----:B------:R-:W1:Y:S02]  /*2130*/  LDC R0, c[0x0][0x28c] ;  /* 0x0000a300ff007b82 */ /* 0x000e640000000800 */
[----:B-1----:R-:W-:-:S13]  /*2140*/  ISETP.GE.AND P1, PT, R0, 0x1, PT ;  /* 0x000000010000780c */ /* 0x002fda0003f26270 */
[----:B------:R-:W-:Y:S05]  /*2150*/  @!P1 BRA `(.L_x_37) ;  /* 0x0000000000449947 */ /* 0x000fea0003800000 */
[----:B------:R-:W-:Y:S05]  /*2160*/  @!P0 BRA `(.L_x_38) ;  /* 0x0000000000048947 */ /* 0x000fea0003800000 */
[----:B------:R-:W-:Y:S01]  /*2170*/  BPT.TRAP 0x1 ;  /* 0x000000040000795c */ /* 0x000fe20000300000 */
.L_x_38:
[----:B------:R-:W-:Y:S01]  /*2180*/  ISETP.NE.AND P0, PT, R57, RZ, PT ;  /* 0x000000ff3900720c */ /* 0x000fe20003f05270 */
[----:B------:R-:W-:Y:S01]  /*2190*/  UISETP.LT.AND UP1, UPT, UR50, 0x1, UPT ;  /* 0x000000013200788c */ /* 0x000fe2000bf21270 */
[----:B------:R-:W-:-:S11]  /*21a0*/  IMAD.U32 R3, RZ, RZ, UR52 ;  /* 0x00000034ff037e24 */ /* 0x000fd6000f8e00ff */
[----:B------:R-:W-:-:S05]  /*21b0*/  VOTEU.ANY UP0, P0 ;  /* 0x00000000003f7886 */ /* 0x000fca0000000100 */
[----:B------:R-:W-:-:S04]  /*21c0*/  @UP0 USEL UR4, UR50, 0x1, UP1 ;  /* 0x0000000132040887 */ /* 0x000fc80008800000 */
[----:B------:R-:W-:-:S06]  /*21d0*/  @UP0 UIADD3 UR4, UR43, UR50, -UR4 ;  /* 0x000000322b040290 */ /* 0x000fcc000fffe804 */
[----:B------:R-:W-:-:S05]  /*21e0*/  IMAD.U32 R0, RZ, RZ, UR4 ;  /* 0x00000004ff007e24 */ /* 0x000fca000f8e00ff */
[----:B------:R-:W-:-:S04]  /*21f0*/  @P0 SHF.L.U32 R0, R0, 0x3, RZ ;  /* 0x0000000300000819 */ /* 0x000fc800000006ff */
[----:B------:R-:W-:-:S04]  /*2200*/  @P0 LOP3.LUT R0, R0, 0x38, RZ, 0xc0, !PT ;  /* 0x0000003800000812 */ /* 0x000fc800078ec0ff */
[----:B------:R-:W-:-:S04]  /*2210*/  @P0 IADD3 R3, R3, 0x40, R0 ;  /* 0x0000004003030810 */ /* 0x000fc80007ffe000 */
[----:B------:R-:W-:-:S04]  /*2220*/  @P0 PRMT R3, R56, 0x654, R3 ;  /* 0x0000065438030816 */ /* 0x000fc80000000003 */
[----:B------:R1:W-:Y:S01]  /*2230*/  @P0 SYNCS.ARRIVE.TRANS64.RED.A1T0 RZ, [R3+URZ], RZ ;  /* 0x000000ff03ff09a7 */ /* 0x0003e2000810043f */
[----:B------:R-:W-:-:S13]  /*2240*/  ISETP.GT.U32.AND P0, PT, R22, 0x1, PT ;  /* 0x000000011600780c */ /* 0x000fda0003f04070 */
[----:B-1----:R-:W-:Y:S05]  /*2250*/  @P0 BRA `(.L_x_37) ;  /* 0x0000000000040947 */ /* 0x002fea0003800000 */
[----:B------:R-:W-:Y:S01]  /*2260*/  BPT.TRAP 0x1 ;  /* 0x000000040000795c */ /* 0x000fe20000300000 */
.L_x_37:
[----:B------:R-:W-:Y:S01]  /*2270*/  UIADD3 UR4, UR52, 0x200, URZ ;  /* 0x0000020034047890 */ /* 0x000fe2000fffe03f */
[----:B------:R-:W-:Y:S02]  /*2280*/  R2UR UR46, R23 ;  /* 0x00000000172e72ca */ /* 0x000fe400000e0000 */
[----:B------:R-:W-:Y:S01]  /*2290*/  R2UR UR45, R62 ;  /* 0x000000003e2d72ca */ /* 0x000fe200000e0000 */
[----:B------:R-:W-:-:S06]  /*22a0*/  ULOP3.LUT UP0, URZ, UR4, 0x1bf, URZ, 0xc0, !UPT ;  /* 0x000001bf043f7892 */ /* 0x000fcc000f80c03f */
[----:B------:R-:W-:-:S04]  /*22b0*/  PLOP3.LUT P0, PT, PT, PT, UP0, 0x80, 0x0 ;  /* 0x000000000000781c */ /* 0x000fc80003f0f008 */
[----:B------:R-:W-:Y:S02]  /*22c0*/  USHF.L.U32 UR46, UR46, 0x7, URZ ;  /* 0x000000072e2e7899 */ /* 0x000fe4000800063f */
[----:B------:R-:W-:-:S07]  /*22d0*/  USHF.L.U32 UR45, UR45, 0x6, URZ ;  /* 0x000000062d2d7899 */ /* 0x000fce000800063f */
[----:B------:R-:W-:Y:S05]  /*22e0*/  @!P0 BRA `(.L_x_39) ;  /* 0x00000000007c8947 */ /* 0x000fea0003800000 */
[----:B------:R-:W-:Y:S01]  /*22f0*/  MOV R23, 0x0 ;  /* 0x0000000000177802 */ /* 0x000fe20000000f00 */
[----:B------:R-:W-:Y:S01]  /*2300*/  ULDC.64 UR4, c[0x4][0x80] ;  /* 0x0100200000047ab9 */ /* 0x000fe20000000a00 */
[----:B------:R-:W-:Y:S01]  /*2310*/  ULDC.64 UR6, c[0x4][0x10] ;  /* 0x0100040000067ab9 */ /* 0x000fe20000000a00 */
[----:B--2---:R-:W-:Y:S01]  /*2320*/  IMAD.U32 R4, RZ, RZ, UR4 ;  /* 0x00000004ff047e24 */ /* 0x004fe2000f8e00ff */
[----:B------:R1:W2:Y:S01]  /*2330*/  LDC.64 R14, c[0x4][R23] ;  /* 0x01000000170e7b82 */ /* 0x0002a20000000a00 */
[----:B------:R-:W-:Y:S01]  /*2340*/  MOV R5, UR5 ;  /* 0x0000000500057c02 */ /* 0x000fe20008000f00 */
[----:B------:R-:W-:Y:S01]  /*2350*/  ULDC.64 UR4, c[0x4][0x88] ;  /* 0x0100220000047ab9 */ /* 0x000fe20000000a00 */
[----:B------:R-:W-:Y:S01]  /*2360*/  MOV R10, UR6 ;  /* 0x00000006000a7c02 */ /* 0x000fe20008000f00 */
[----:B------:R-:W-:Y:S01]  /*2370*/  IMAD.U32 R6, RZ, RZ, UR4 ;  /* 0x00000004ff067e24 */ /* 0x000fe2000f8e00ff */
[----:B------:R-:W-:Y:S01]  /*2380*/  MOV R12, 0x1 ;  /* 0x00000001000c7802 */ /* 0x000fe20000000f00 */
[----:B------:R-:W-:-:S02]  /*2390*/  IMAD.U32 R7, RZ, RZ, UR5 ;  /* 0x00000005ff077e24 */ /* 0x000fc4000f8e00ff */
[----:B------:R-:W-:Y:S02]  /*23a0*/  IMAD.U32 R11, RZ, RZ, UR7 ;  /* 0x00000007ff0b7e24 */ /* 0x000fe4000f8e00ff */
[----:B------:R-:W-:Y:S02]  /*23b0*/  IMAD.MOV.U32 R8, RZ, RZ, 0x70 ;  /* 0x00000070ff087424 */ /* 0x000fe400078e00ff */
[----:B-1----:R-:W-:-:S07]  /*23c0*/  IMAD.MOV.U32 R13, RZ, RZ, RZ ;  /* 0x000000ffff0d7224 */ /* 0x002fce00078e00ff */
[----:B------:R-:W-:-:S07]  /*23d0*/  LEPC R20, `(.L_x_40) ;  /* 0x000000001014794e */ /* 0x000fce0000000000 */
[----:B--23-5:R-:W-:Y:S05]  /*23e0*/  CALL.ABS.NOINC R14 ;  /* 0x000000000e007343 */ /* 0x02cfea0003c00000 */
.L_x_40:
[----:B------:R1:W2:Y:S01]  /*23f0*/  LDC.64 R14, c[0x4][R23] ;  /* 0x01000000170e7b82 */ /* 0x0002a20000000a00 */
[----:B------:R-:W-:Y:S01]  /*2400*/  ULDC.64 UR4, c[0x4][0x80] ;  /* 0x0100200000047ab9 */ /* 0x000fe20000000a00 */
[----:B------:R-:W-:Y:S01]  /*2410*/  ULDC.64 UR6, c[0x4][0x10] ;  /* 0x0100040000067ab9 */ /* 0x000fe20000000a00 */
[----:B------:R-:W-:Y:S01]  /*2420*/  IMAD.U32 R4, RZ, RZ, UR4 ;  /* 0x00000004ff047e24 */ /* 0x000fe2000f8e00ff */
[----:B------:R-:W-:Y:S01]  /*2430*/  MOV R5, UR5 ;  /* 0x0000000500057c02 */ /* 0x000fe20008000f00 */
[----:B------:R-:W-:Y:S01]  /*2440*/  ULDC.64 UR4, c[0x4][0x88] ;  /* 0x0100220000047ab9 */ /* 0x000fe20000000a00 */
[----:B------:R-:W-:Y:S01]  /*2450*/  MOV R10, UR6 ;  /* 0x00000006000a7c02 */ /* 0x000fe20008000f00 */
[----:B------:R-:W-:Y:S01]  /*2460*/  IMAD.U32 R6, RZ, RZ, UR4 ;  /* 0x00000004ff067e24 */ /* 0x000fe2000f8e00ff */
[----:B------:R-:W-:Y:S01]  /*2470*/  MOV R12, 0x1 ;  /* 0x00000001000c7802 */ /* 0x000fe20000000f00 */
[----:B------:R-:W-:Y:S02]  /*2480*/  IMAD.U32 R7, RZ, RZ, UR5 ;  /* 0x00000005ff077e24 */ /* 0x000fe4000f8e00ff */
[----:B------:R-:W-:-:S02]  /*2490*/  IMAD.U32 R11, RZ, RZ, UR7 ;  /* 0x00000007ff0b7e24 */ /* 0x000fc4000f8e00ff */
[----:B------:R-:W-:Y:S02]  /*24a0*/  IMAD.MOV.U32 R8, RZ, RZ, 0x70 ;  /* 0x00000070ff087424 */ /* 0x000fe400078e00ff */
[----:B-1----:R-:W-:-:S07]  /*24b0*/  IMAD.MOV.U32 R13, RZ, RZ, RZ ;  /* 0x000000ffff0d7224 */ /* 0x002fce00078e00ff */
[----:B------:R-:W-:-:S07]  /*24c0*/  LEPC R20, `(.L_x_39) ;  /* 0x000000001014794e */ /* 0x000fce0000000000 */
[----:B--2---:R-:W-:Y:S05]  /*24d0*/  CALL.ABS.NOINC R14 ;  /* 0x000000000e007343 */ /* 0x004fea0003c00000 */
.L_x_39:
[----:B------:R-:W1:Y:S02]  /*24e0*/  LDC.64 R6, c[0x0][0x590] ;  /* 0x00016400ff067b82 */ /* 0x000e640000000a00 */
[----:B-1----:R-:W-:-:S04]  /*24f0*/  ISETP.NE.U32.AND P2, PT, R6, RZ, PT ;  /* 0x000000ff0600720c */ /* 0x002fc80003f45070 */
[----:B------:R-:W-:-:S13]  /*2500*/  ISETP.NE.AND.EX P2, PT, R7, RZ, PT, P2 ;  /* 0x000000ff0700720c */ /* 0x000fda0003f45320 */
[----:B------:R-:W-:Y:S05]  /*2510*/  @!P2 BRA `(.L_x_41) ;  /* 0x000000000034a947 */ /* 0x000fea0003800000 */
[----:B------:R-:W-:Y:S02]  /*2520*/  ULDC.64 UR4, c[0x0][0x588] ;  /* 0x0001620000047ab9 */ /* 0x000fe40000000a00 */
[----:B------:R-:W-:-:S04]  /*2530*/  ISETP.NE.U32.AND P0, PT, RZ, UR4, PT ;  /* 0x00000004ff007c0c */ /* 0x000fc8000bf05070 */
[----:B------:R-:W-:-:S13]  /*2540*/  ISETP.NE.AND.EX P0, PT, RZ, UR5, PT, P0 ;  /* 0x00000005ff007c0c */ /* 0x000fda000bf05300 */
[----:B------:R-:W-:Y:S05]  /*2550*/  @!P0 BRA `(.L_x_42) ;  /* 0x0000000000188947 */ /* 0x000fea0003800000 */
[----:B--2---:R-:W1:Y:S01]  /*2560*/  LDC.64 R4, c[0x0][0x588] ;  /* 0x00016200ff047b82 */ /* 0x004e620000000a00 */
[----:B------:R-:W-:-:S04]  /*2570*/  IMAD R3, R6, UR47, RZ ;  /* 0x0000002f06037c24 */ /* 0x000fc8000f8e02ff */
[----:B-1----:R-:W-:-:S05]  /*2580*/  IMAD.WIDE R4, R3, 0x4, R4 ;  /* 0x0000000403047825 */ /* 0x002fca00078e0204 */
[----:B-----5:R1:W5:Y:S01]  /*2590*/  LDG.E R59, desc[UR54][R4.64] ;  /* 0x00000036043b7981 */ /* 0x020362000c1e1900 */
[----:B------:R-:W-:Y:S01]  /*25a0*/  IMAD.MOV.U32 R58, RZ, RZ, 0x1 ;  /* 0x00000001ff3a7424 */ /* 0x000fe200078e00ff */
[----:B------:R-:W-:Y:S06]  /*25b0*/  BRA `(.L_x_41) ;  /* 0x00000000000c7947 */ /* 0x000fec0003800000 */
.L_x_42:
[----:B------:R-:W-:Y:S01]  /*25c0*/  ULDC UR4, c[0x0][0x580] ;  /* 0x0001600000047ab9 */ /* 0x000fe20000000800 */
[----:B------:R-:W-:Y:S01]  /*25d0*/  MOV R58, 0x1 ;  /* 0x00000001003a7802 */ /* 0x000fe20000000f00 */
[----:B-----5:R-:W-:-:S07]  /*25e0*/  IMAD.U32 R59, RZ, RZ, UR4 ;  /* 0x00000004ff3b7e24 */ /* 0x020fce000f8e00ff */
.L_x_41:
[----:B-12---:R-:W1:Y:S02]  /*25f0*/  LDC.64 R4, c[0x0][0x5b0] ;  /* 0x00016c00ff047b82 */ /* 0x006e640000000a00 */
[----:B-1----:R-:W-:-:S04]  /*2600*/  ISETP.NE.U32.AND P0, PT, R4, RZ, PT ;  /* 0x000000ff0400720c */ /* 0x002fc80003f05070 */
[----:B------:R-:W-:-:S13]  /*2610*/  ISETP.NE.AND.EX P0, PT, R5, RZ, PT, P0 ;  /* 0x000000ff0500720c */ /* 0x000fda0003f05300 */
[----:B------:R-:W-:Y:S05]  /*2620*/  @!P0 BRA `(.L_x_43) ;  /* 0x00000000002c8947 */ /* 0x000fea0003800000 */
[----:B------:R-:W-:Y:S02]  /*2630*/  ULDC.64 UR4, c[0x0][0x5a8] ;  /* 0x00016a0000047ab9 */ /* 0x000fe40000000a00 */
[----:B------:R-:W-:-:S04]  /*2640*/  ISETP.NE.U32.AND P0, PT, RZ, UR4, PT ;  /* 0x00000004ff007c0c */ /* 0x000fc8000bf05070 */
[----:B------:R-:W-:-:S13]  /*2650*/  ISETP.NE.AND.EX P0, PT, RZ, UR5, PT, P0 ;  /* 0x00000005ff007c0c */ /* 0x000fda000bf05300 */
[----:B------:R-:W-:Y:S05]  /*2660*/  @!P0 BRA `(.L_x_44) ;  /* 0x0000000000148947 */ /* 0x000fea0003800000 */
[----:B---3-5:R-:W1:Y:S01]  /*2670*/  LDC.64 R60, c[0x0][0x5a8] ;  /* 0x00016a00ff3c7b82 */ /* 0x028e620000000a00 */
[----:B------:R-:W-:-:S04]  /*2680*/  IMAD R3, R4, UR47, RZ ;  /* 0x0000002f04037c24 */ /* 0x000fc8000f8e02ff */
[----:B-1----:R-:W-:-:S06]  /*2690*/  IMAD.WIDE R60, R3, 0x4, R60 ;  /* 0x00000004033c7825 */ /* 0x002fcc00078e023c */
[----:B------:R1:W5:Y:S01]  /*26a0*/  LDG.E R60, desc[UR54][R60.64] ;  /* 0x000000363c3c7981 */ /* 0x000362000c1e1900 */
[----:B------:R-:W-:Y:S05]  /*26b0*/  BRA `(.L_x_43) ;  /* 0x0000000000087947 */ /* 0x000fea0003800000 */
.L_x_44:
[----:B------:R-:W-:Y:S02]  /*26c0*/  ULDC UR4, c[0x0][0x5a0] ;  /* 0x0001680000047ab9 */ /* 0x000fe40000000800 */
[----:B-----5:R-:W-:-:S07]  /*26d0*/  IMAD.U32 R60, RZ, RZ, UR4 ;  /* 0x00000004ff3c7e24 */ /* 0x020fce000f8e00ff */
.L_x_43:
[----:B------:R-:W-:Y:S01]  /*26e0*/  ULDC.64 UR4, c[0x0][0x588] ;  /* 0x0001620000047ab9 */ /* 0x000fe20000000a00 */
[----:B------:R-:W-:Y:S01]  /*26f0*/  ISETP.NE.U32.AND P3, PT, R6, RZ, PT ;  /* 0x000000ff0600720c */ /* 0x000fe20003f65070 */
[----:B------:R-:W-:Y:S02]  /*2700*/  UISETP.NE.U32.AND UP0, UPT, UR4, URZ, UPT ;  /* 0x0000003f0400728c */ /* 0x000fe4000bf05070 */
[----:B------:R-:W-:Y:S02]  /*2710*/  ISETP.NE.U32.AND P4, PT, RZ, UR4, PT ;  /* 0x00000004ff007c0c */ /* 0x000fe4000bf85070 */
[----:B------:R-:W-:Y:S01]  /*2720*/  ISETP.NE.AND.EX P3, PT, R7, RZ, PT, P3 ;  /* 0x000000ff0700720c */ /* 0x000fe20003f65330 */
[----:B------:R-:W-:Y:S02]  /*2730*/  UISETP.NE.AND.EX UP0, UPT, UR5, URZ, UPT, UP0 ;  /* 0x0000003f0500728c */ /* 0x000fe4000bf05300 */
[----:B------:R-:W-:Y:S02]  /*2740*/  ISETP.NE.AND.EX P4, PT, RZ, UR5, PT, P4 ;  /* 0x00000005ff007c0c */ /* 0x000fe4000bf85340 */
[----:B------:R-:W-:-:S02]  /*2750*/  PLOP3.LUT P0, PT, PT, PT, PT, 0x8, 0x0 ;  /* 0x000000000000781c */ /* 0x000fc40003f0e170 */
[----:B------:R-:W-:-:S04]  /*2760*/  PLOP3.LUT P1, PT, PT, PT, UP0, 0x80, 0x0 ;  /* 0x000000000000781c */ /* 0x000fc80003f2f008 */
[----:B------:R-:W-:-:S05]  /*2770*/  PLOP3.LUT P1, PT, P1, PT, PT, 0x8, 0x0 ;  /* 0x000000000000781c */ /* 0x000fca0000f2e170 */
[----:B------:R-:W-:Y:S08]  /*2780*/  @P4 BRA P3, `(.L_x_45) ;  /* 0x0000000000244947 */ /* 0x000ff00001800000 */
[----:B------:R-:W-:Y:S04]  /*2790*/  BSSY B0, `(.L_x_45) ;  /* 0x0000008000007945 */ /* 0x000fe80003800000 */
[----:B------:R-:W-:Y:S05]  /*27a0*/  @!P2 BRA `(.L_x_46) ;  /* 0x000000000014a947 */ /* 0x000fea0003800000 */
[----:B------:R-:W-:Y:S02]  /*27b0*/  LOP3.LUT P3, RZ, R58, 0xff, RZ, 0xc0, !PT ;  /* 0x000000ff3aff7812 */ /* 0x000fe4000786c0ff */
[----:B------:R-:W-:-:S11]  /*27c0*/  PLOP3.LUT P0, PT, P1, PT, PT, 0x80, 0x0 ;  /* 0x000000000000781c */ /* 0x000fd60000f0f070 */
[----:B------:R-:W-:Y:S05]  /*27d0*/  @!P3 BRA `(.L_x_47) ;  /* 0x00000000000cb947 */ /* 0x000fea0003800000 */
[----:B-----5:R-:W-:Y:S01]  /*27e0*/  FSETP.EQ.AND P0, PT, R59, RZ, PT ;  /* 0x000000ff3b00720b */ /* 0x020fe20003f02000 */
[----:B------:R-:W-:-:S12]  /*27f0*/  BRA `(.L_x_47) ;  /* 0x0000000000047947 */ /* 0x000fd80003800000 */
.L_x_46:
[----:B-----5:R-:W-:-:S13]  /*2800*/  FSETP.EQ.AND P0, PT, R59, RZ, PT ;  /* 0x000000ff3b00720b */ /* 0x020fda0003f02000 */
.L_x_47:
[----:B------:R-:W-:Y:S05]  /*2810*/  BSYNC B0 ;  /* 0x0000000000007941 */ /* 0x000fea0003800000 */
.L_x_45:
[----:B------:R-:W-:Y:S04]  /*2820*/  BSSY B0, `(.L_x_48) ;  /* 0x0000007000007945 */ /* 0x000fe80003800000 */
[----:B------:R-:W-:Y:S05]  /*2830*/  @!P2 BRA `(.L_x_49) ;  /* 0x000000000010a947 */ /* 0x000fea0003800000 */
[----:B------:R-:W-:-:S13]  /*2840*/  LOP3.LUT P2, RZ, R58, 0xff, RZ, 0xc0, !PT ;  /* 0x000000ff3aff7812 */ /* 0x000fda000784c0ff */
[----:B------:R-:W-:Y:S05]  /*2850*/  @!P2 BRA `(.L_x_50) ;  /* 0x00000000000ca947 */ /* 0x000fea0003800000 */
[----:B-----5:R-:W-:Y:S01]  /*2860*/  FSETP.EQ.AND P1, PT, R59, RZ, PT ;  /* 0x000000ff3b00720b */ /* 0x020fe20003f22000 */
[----:B------:R-:W-:-:S12]  /*2870*/  BRA `(.L_x_50) ;  /* 0x0000000000047947 */ /* 0x000fd80003800000 */
.L_x_49:
[----:B-----5:R-:W-:-:S13]  /*2880*/  FSETP.EQ.AND P1, PT, R59, RZ, PT ;  /* 0x000000ff3b00720b */ /* 0x020fda0003f22000 */
.L_x_50:
[----:B------:R-:W-:Y:S05]  /*2890*/  BSYNC B0 ;  /* 0x0000000000007941 */ /* 0x000fea0003800000 */
.L_x_48:
[----:B------:R-:W-:Y:S01]  /*28a0*/  ULOP3.LUT UR4, UR49, 0x1, URZ, 0x3c, !UPT ;  /* 0x0000000131047892 */ /* 0x000fe2000f8e3c3f */
[----:B------:R-:W-:Y:S01]  /*28b0*/  BSSY B0, `(.L_x_51) ;  /* 0x0000030000007945 */ /* 0x000fe20003800000 */
[----:B------:R-:W-:Y:S02]  /*28c0*/  MOV R5, UR48 ;  /* 0x0000003000057c02 */ /* 0x000fe40008000f00 */
[----:B------:R-:W-:Y:S02]  /*28d0*/  CS2R R10, SRZ ;  /* 0x00000000000a7805 */ /* 0x000fe4000001ff00 */
[----:B------:R-:W-:Y:S02]  /*28e0*/  CS2R R8, SRZ ;  /* 0x0000000000087805 */ /* 0x000fe4000001ff00 */
[----:B------:R-:W-:Y:S01]  /*28f0*/  CS2R R14, SRZ ;  /* 0x00000000000e7805 */ /* 0x000fe2000001ff00 */
[----:B------:R-:W-:Y:S01]  /*2900*/  IMAD.U32 R4, RZ, RZ, UR4 ;  /* 0x00000004ff047e24 */ /* 0x000fe2000f8e00ff */
[----:B------:R-:W-:Y:S01]  /*2910*/  CS2R R12, SRZ ;  /* 0x00000000000c7805 */ /* 0x000fe2000001ff00 */
[----:B------:R-:W-:Y:S06]  /*2920*/  @P0 BRA `(.L_x_52) ;  /* 0x0000000000a00947 */ /* 0x000fec0003800000 */
[----:B------:R-:W-:-:S13]  /*2930*/  ISETP.NE.AND P2, PT, R73, 0x3, PT ;  /* 0x000000034900780c */ /* 0x000fda0003f45270 */
[----:B------:R-:W-:Y:S05]  /*2940*/  @!P2 BRA `(.L_x_53) ;  /* 0x000000000004a947 */ /* 0x000fea0003800000 */
[----:B------:R-:W-:Y:S01]  /*2950*/  BPT.TRAP 0x1 ;  /* 0x000000040000795c */ /* 0x000fe20000300000 */
.L_x_53:
[----:B------:R-:W-:Y:S01]  /*2960*/  IMAD.U32 R3, RZ, RZ, UR48 ;  /* 0x00000030ff037e24 */ /* 0x000fe2000f8e00ff */
[----:B------:R-:W-:Y:S02]  /*2970*/  SHF.L.U32 R0, R4, 0x1f, RZ ;  /* 0x0000001f04007819 */ /* 0x000fe400000006ff */
[----:B------:R-:W-:Y:S02]  /*2980*/  CS2R R10, SRZ ;  /* 0x00000000000a7805 */ /* 0x000fe4000001ff00 */
[----:B------:R-:W-:-:S04]  /*2990*/  LEA R3, R3, UR52, 0x3 ;  /* 0x0000003403037c11 */ /* 0x000fc8000f8e18ff */
[----:B------:R-:W2:Y:S02]  /*29a0*/  SYNCS.PHASECHK.TRANS64.TRYWAIT P2, [R3+URZ+0x80], R0 ;  /* 0x00008000030075a7 */ /* 0x000ea4000804017f */
[----:B--2---:R-:W-:Y:S05]  /*29b0*/  @!P2 BRA `(.L_x_54) ;  /* 0x000000740014a947 */ /* 0x004fea0003800000 */
.L_x_236:
[----:B------:R-:W-:Y:S02]  /*29c0*/  CS2R R8, SRZ ;  /* 0x0000000000087805 */ /* 0x000fe4000001ff00 */
[----:B------:R-:W-:Y:S02]  /*29d0*/  CS2R R14, SRZ ;  /* 0x00000000000e7805 */ /* 0x000fe4000001ff00 */
[----:B------:R-:W-:Y:S01]  /*29e0*/  CS2R R12, SRZ ;  /* 0x00000000000c7805 */ /* 0x000fe2000001ff00 */
[----:B------:R-:W-:Y:S06]  /*29f0*/  @P1 BRA `(.L_x_55) ;  /* 0x0000000000541947 */ /* 0x000fec0003800000 */
[C---:B--2---:R-:W-:Y:S01]  /*2a00*/  IMAD.SHL.U32 R3, R18.reuse, 0x20, RZ ;  /* 0x0000002012037824 */ /* 0x044fe200078e00ff */
[C---:B------:R-:W-:Y:S01]  /*2a10*/  SHF.L.U32 R0, R18.reuse, 0x4, RZ ;  /* 0x0000000412007819 */ /* 0x040fe200000006ff */
[----:B------:R-:W-:Y:S01]  /*2a20*/  IMAD.SHL.U32 R8, R18, 0x4, RZ ;  /* 0x0000000412087824 */ /* 0x000fe200078e00ff */
[----:B------:R-:W-:Y:S01]  /*2a30*/  SHF.R.U32.HI R6, RZ, 0x1, R18 ;  /* 0x00000001ff067819 */ /* 0x000fe20000011612 */
[----:B------:R-:W-:Y:S05]  /*2a40*/  WARPSYNC.ALL ;  /* 0x0000000000007948 */ /* 0x000fea0003800000 */
[----:B------:R-:W-:Y:S02]  /*2a50*/  LOP3.LUT R0, R0, 0xe00, RZ, 0xc0, !PT ;  /* 0x00000e0000007812 */ /* 0x000fe400078ec0ff */
[----:B------:R-:W-:-:S02]  /*2a60*/  LOP3.LUT R5, R3, 0xc0, RZ, 0xc0, !PT ;  /* 0x000000c003057812 */ /* 0x000fc400078ec0ff */
[--C-:B------:R-:W-:Y:S02]  /*2a70*/  LOP3.LUT R0, R0, 0x20, R3.reuse, 0xf8, !PT ;  /* 0x0000002000007812 */ /* 0x100fe400078ef803 */
[----:B------:R-:W-:Y:S02]  /*2a80*/  LOP3.LUT R5, R5, 0x8, R6, 0xf8, !PT ;  /* 0x0000000805057812 */ /* 0x000fe400078ef806 */
[----:B------:R-:W-:Y:S02]  /*2a90*/  LOP3.LUT R0, R0, 0x100, R3, 0xf8, !PT ;  /* 0x0000010000007812 */ /* 0x000fe400078ef803 */
[----:B------:R-:W-:Y:S02]  /*2aa0*/  LOP3.LUT R5, R5, 0x18, R8, 0x78, !PT ;  /* 0x0000001805057812 */ /* 0x000fe400078e7808 */
[----:B------:R-:W-:Y:S02]  /*2ab0*/  MOV R3, UR48 ;  /* 0x0000003000037c02 */ /* 0x000fe40008000f00 */
[----:B------:R-:W-:-:S02]  /*2ac0*/  LOP3.LUT R0, R0, R5, RZ, 0xfc, !PT ;  /* 0x0000000500007212 */ /* 0x000fc400078efcff */
[----:B------:R-:W-:-:S03]  /*2ad0*/  LOP3.LUT P2, RZ, R18, 0x4, RZ, 0xc0, !PT ;  /* 0x0000000412ff7812 */ /* 0x000fc6000784c0ff */
[----:B------:R-:W-:-:S05]  /*2ae0*/  IMAD R0, R3, 0x1000, R0 ;  /* 0x0000100003007824 */ /* 0x000fca00078e0200 */
[----:B------:R-:W-:-:S04]  /*2af0*/  LEA R0, R0, UR52, 0x1 ;  /* 0x0000003400007c11 */ /* 0x000fc8000f8e08ff */
[C---:B------:R-:W-:Y:S01]  /*2b00*/  IADD3 R8, R0.reuse, 0x220, RZ ;  /* 0x0000022000087810 */ /* 0x040fe20007ffe0ff */
[----:B------:R-:W-:Y:S01]  /*2b10*/  VIADD R3, R0, 0x200 ;  /* 0x0000020000037836 */ /* 0x000fe20000000000 */
[----:B------:R4:W2:Y:S03]  /*2b20*/  LDSM.16.M88.4 R12, [R0+0x200] ;  /* 0x00020000000c783b */ /* 0x0008a60000000200 */
[----:B------:R-:W-:-:S06]  /*2b30*/  @P2 VIADD R8, R3, 0xffffffe0 ;  /* 0xffffffe003082836 */ /* 0x000fcc0000000000 */
[----:B----4-:R-:W1:Y:S02]  /*2b40*/  LDSM.16.M88.4 R8, [R8] ;  /* 0x000000000808783b */ /* 0x010e640000000200 */
.L_x_55:
[----:B------:R-:W-:-:S04]  /*2b50*/  UIADD3 UR4, UR48, 0x1, URZ ;  /* 0x0000000130047890 */ /* 0x000fc8000fffe03f */
[----:B------:R-:W-:-:S04]  /*2b60*/  UISETP.NE.AND UP0, UPT, UR4, 0x3, UPT ;  /* 0x000000030400788c */ /* 0x000fc8000bf05270 */
[----:B------:R-:W-:Y:S02]  /*2b70*/  USEL UR5, URZ, 0x1, UP0 ;  /* 0x000000013f057887 */ /* 0x000fe40008000000 */
[----:B------:R-:W-:-:S04]  /*2b80*/  USEL UR4, UR4, URZ, UP0 ;  /* 0x0000003f04047287 */ /* 0x000fc80008000000 */
[----:B------:R-:W-:Y:S02]  /*2b90*/  LOP3.LUT R4, R4, UR5, RZ, 0x3c, !PT ;  /* 0x0000000504047c12 */ /* 0x000fe4000f8e3cff */
[----:B------:R-:W-:-:S07]  /*2ba0*/  IMAD.U32 R5, RZ, RZ, UR4 ;  /* 0x00000004ff057e24 */ /* 0x000fce000f8e00ff */
.L_x_52:
[----:B------:R-:W-:Y:S05]  /*2bb0*/  BSYNC B0 ;  /* 0x0000000000007941 */ /* 0x000fea0003800000 */
.L_x_51:
[C---:B--2---:R-:W-:Y:S01]  /*2bc0*/  SHF.L.U32 R6, R12.reuse, 0x10, RZ ;  /* 0x000000100c067819 */ /* 0x044fe200000006ff */
[----:B------:R-:W-:Y:S01]  /*2bd0*/  IMAD.U32 R20, R13, 0x10000, RZ ;  /* 0x000100000d147824 */ /* 0x000fe200078e00ff */
[----:B------:R-:W-:Y:S01]  /*2be0*/  LOP3.LUT R12, R12, 0xffff0000, RZ, 0xc0, !PT ;  /* 0xffff00000c0c7812 */ /* 0x000fe200078ec0ff */
[----:B-1----:R-:W-:Y:S01]  /*2bf0*/  IMAD.U32 R70, R8, 0x10000, RZ ;  /* 0x0001000008467824 */ /* 0x002fe200078e00ff */
[----:B------:R-:W-:Y:S01]  /*2c00*/  LOP3.LUT R0, R18, 0xff, RZ, 0xc0, !PT ;  /* 0x000000ff12007812 */ /* 0x000fe200078ec0ff */
[----:B-----5:R-:W-:Y:S01]  /*2c10*/  FMUL R7, R59, R6 ;  /* 0x000000063b077220 */ /* 0x020fe20000400000 */
[----:B------:R-:W-:Y:S01]  /*2c20*/  SHF.L.U32 R66, R15, 0x10, RZ ;  /* 0x000000100f427819 */ /* 0x000fe200000006ff */
[----:B------:R-:W-:Y:S01]  /*2c30*/  FMUL R6, R59, R12 ;  /* 0x0000000c3b067220 */ /* 0x000fe20000400000 */
[----:B------:R-:W-:Y:S01]  /*2c40*/  LOP3.LUT R68, R15, 0xffff0000, RZ, 0xc0, !PT ;  /* 0xffff00000f447812 */ /* 0x000fe200078ec0ff */
[----:B------:R-:W-:Y:S01]  /*2c50*/  FMUL R15, R59, R20 ;  /* 0x000000143b0f7220 */ /* 0x000fe20000400000 */
[----:B------:R-:W-:Y:S01]  /*2c60*/  LOP3.LUT R72, R8, 0xffff0000, RZ, 0xc0, !PT ;  /* 0xffff000008487812 */ /* 0x000fe200078ec0ff */
[----:B------:R-:W-:Y:S01]  /*2c70*/  FFMA R8, R60, R25, R6 ;  /* 0x000000193c087223 */ /* 0x000fe20000000006 */
[----:B------:R-:W-:Y:S01]  /*2c80*/  MOV R93, 0x3bbb989d ;  /* 0x3bbb989d005d7802 */ /* 0x000fe20000000f00 */
[----:B------:R-:W-:Y:S01]  /*2c90*/  VIADD R0, R0, 0x1f ;  /* 0x0000001f00007836 */ /* 0x000fe20000000000 */
[----:B------:R-:W-:Y:S01]  /*2ca0*/  LOP3.LUT R62, R13, 0xffff0000, RZ, 0xc0, !PT ;  /* 0xffff00000d3e7812 */ /* 0x000fe200078ec0ff */
[----:B------:R-:W-:Y:S01]  /*2cb0*/  IMAD.MOV.U32 R97, RZ, RZ, 0x437c0000 ;  /* 0x437c0000ff617424 */ /* 0x000fe200078e00ff */
[----:B------:R-:W-:Y:S01]  /*2cc0*/  SHF.L.U32 R78, R10, 0x10, RZ ;  /* 0x000000100a4e7819 */ /* 0x000fe200000006ff */
[----:B------:R-:W-:Y:S01]  /*2cd0*/  FFMA R24, R60, R24, R7 ;  /* 0x000000183c187223 */ /* 0x000fe20000000007 */
[----:B------:R-:W-:Y:S01]  /*2ce0*/  LOP3.LUT R80, R10, 0xffff0000, RZ, 0xc0, !PT ;  /* 0xffff00000a507812 */ /* 0x000fe200078ec0ff */
[-C--:B------:R-:W-:Y:S01]  /*2cf0*/  FFMA.SAT R10, -R8, R93.reuse, 0.5 ;  /* 0x3f000000080a7423 */ /* 0x080fe2000000215d */
[----:B------:R-:W-:Y:S01]  /*2d00*/  FFMA R26, R60, R26, R15 ;  /* 0x0000001a3c1a7223 */ /* 0x000fe2000000000f */
[----:B------:R-:W-:Y:S01]  /*2d10*/  FMUL R13, R59, R62 ;  /* 0x0000003e3b0d7220 */ /* 0x000fe20000400000 */
[----:B------:R-:W-:Y:S01]  /*2d20*/  IMAD.U32 R64, R14, 0x10000, RZ ;  /* 0x000100000e407824 */ /* 0x000fe200078e00ff */
[----:B------:R-:W-:Y:S01]  /*2d30*/  ISETP.GT.U32.AND P5, PT, R0, 0x3e, PT ;  /* 0x0000003e0000780c */ /* 0x000fe20003fa4070 */
[----:B------:R-:W-:Y:S01]  /*2d40*/  FFMA.SAT R0, -R24, R93, 0.5 ;  /* 0x3f00000018007423 */ /* 0x000fe2000000215d */
[----:B------:R-:W-:Y:S01]  /*2d50*/  FFMA.RM R20, R10, R97, 12582913 ;  /* 0x4b4000010a147423 */ /* 0x000fe20000004061 */
[----:B------:R-:W-:Y:S01]  /*2d60*/  FFMA.SAT R12, -R26, R93, 0.5 ;  /* 0x3f0000001a0c7423 */ /* 0x000fe2000000215d */
[C---:B------:R-:W-:Y:S01]  /*2d70*/  IMAD.U32 R82, R11.reuse, 0x10000, RZ ;  /* 0x000100000b527824 */ /* 0x040fe200078e00ff */
[----:B------:R-:W-:Y:S01]  /*2d80*/  LOP3.LUT R84, R11, 0xffff0000, RZ, 0xc0, !PT ;  /* 0xffff00000b547812 */ /* 0x000fe200078ec0ff */
[----:B------:R-:W-:Y:S01]  /*2d90*/  FFMA R10, R60, R27, R13 ;  /* 0x0000001b3c0a7223 */ /* 0x000fe2000000000d */
[C---:B------:R-:W-:Y:S01]  /*2da0*/  FMUL R11, R59.reuse, R64 ;  /* 0x000000403b0b7220 */ /* 0x040fe20000400000 */
[-C--:B------:R-:W-:Y:S01]  /*2db0*/  FFMA.RM R0, R0, R97.reuse, 12582913 ;  /* 0x4b40000100007423 */ /* 0x080fe20000004061 */
[----:B------:R-:W-:Y:S01]  /*2dc0*/  FFMA.RM R62, R12, R97, 12582913 ;  /* 0x4b4000010c3e7423 */ /* 0x000fe20000004061 */
[----:B------:R-:W-:Y:S01]  /*2dd0*/  FFMA.SAT R12, -R10, R93, 0.5 ;  /* 0x3f0000000a0c7423 */ /* 0x000fe2000000215d */
[----:B------:R-:W-:Y:S01]  /*2de0*/  FFMA R28, R60, R28, R11 ;  /* 0x0000001c3c1c7223 */ /* 0x000fe2000000000b */
[C---:B------:R-:W-:Y:S01]  /*2df0*/  FMUL R21, R59.reuse, R66 ;  /* 0x000000423b157220 */ /* 0x040fe20000400000 */
[----:B------:R-:W-:Y:S01]  /*2e00*/  FADD R3, R0, -12583039 ;  /* 0xcb40007f00037421 */ /* 0x000fe20000000000 */
[----:B------:R-:W-:Y:S01]  /*2e10*/  FADD R63, R20, -12583039 ;  /* 0xcb40007f143f7421 */ /* 0x000fe20000000000 */
[C---:B------:R-:W-:Y:S01]  /*2e20*/  FMUL R23, R59.reuse, R68 ;  /* 0x000000443b177220 */ /* 0x040fe20000400000 */
[----:B------:R-:W-:Y:S01]  /*2e30*/  FADD R65, R62, -12583039 ;  /* 0xcb40007f3e417421 */ /* 0x000fe20000000000 */
[----:B------:R-:W-:Y:S01]  /*2e40*/  FFMA.RM R66, R12, R97, 12582913 ;  /* 0x4b4000010c427423 */ /* 0x000fe20000004061 */
[----:B------:R-:W-:Y:S01]  /*2e50*/  LOP3.LUT R14, R14, 0xffff0000, RZ, 0xc0, !PT ;  /* 0xffff00000e0e7812 */ /* 0x000fe200078ec0ff */
[----:B---3--:R-:W-:Y:S01]  /*2e60*/  FMUL R61, R59, R72 ;  /* 0x000000483b3d7220 */ /* 0x008fe20000400000 */
[----:B------:R-:W-:Y:S01]  /*2e70*/  FFMA.SAT R68, -R28, R93, 0.5 ;  /* 0x3f0000001c447423 */ /* 0x000fe2000000215d */
[C---:B------:R-:W-:Y:S01]  /*2e80*/  IMAD.U32 R74, R9.reuse, 0x10000, RZ ;  /* 0x00010000094a7824 */ /* 0x040fe200078e00ff */
[----:B------:R-:W-:Y:S01]  /*2e90*/  LOP3.LUT R76, R9, 0xffff0000, RZ, 0xc0, !PT ;  /* 0xffff0000094c7812 */ /* 0x000fe200078ec0ff */
[----:B------:R-:W-:Y:S01]  /*2ea0*/  FFMA R3, -R24, 1.4426950216293334961, -R3 ;  /* 0x3fb8aa3b18037823 */ /* 0x000fe20000000903 */
[----:B------:R-:W-:Y:S01]  /*2eb0*/  FFMA R63, -R8, 1.4426950216293334961, -R63 ;  /* 0x3fb8aa3b083f7823 */ /* 0x000fe2000000093f */
[----:B------:R-:W-:Y:S01]  /*2ec0*/  FFMA R65, -R26, 1.4426950216293334961, -R65 ;  /* 0x3fb8aa3b1a417823 */ /* 0x000fe20000000941 */
[----:B------:R-:W-:Y:S01]  /*2ed0*/  FADD R67, R66, -12583039 ;  /* 0xcb40007f42437421 */ /* 0x000fe20000000000 */
[----:B------:R-:W-:Y:S01]  /*2ee0*/  FFMA.RM R68, R68, R97, 12582913 ;  /* 0x4b40000144447423 */ /* 0x000fe20000004061 */
[C---:B------:R-:W-:Y:S01]  /*2ef0*/  FFMA R30, R60.reuse, R30, R21 ;  /* 0x0000001e3c1e7223 */ /* 0x040fe20000000015 */
[----:B------:R-:W-:Y:S01]  /*2f00*/  FFMA R33, R60, R33, R61 ;  /* 0x000000213c217223 */ /* 0x000fe2000000003d */
[C---:B------:R-:W-:Y:S01]  /*2f10*/  FMUL R9, R59.reuse, R14 ;  /* 0x0000000e3b097220 */ /* 0x040fe20000400000 */
[----:B------:R-:W-:Y:S01]  /*2f20*/  FFMA R3, -R24, 1.925963033500011079e-08, R3 ;  /* 0x32a5706018037823 */ /* 0x000fe20000000103 */
[C---:B------:R-:W-:Y:S01]  /*2f30*/  FMUL R27, R59.reuse, R74 ;  /* 0x0000004a3b1b7220 */ /* 0x040fe20000400000 */
[----:B------:R-:W-:Y:S01]  /*2f40*/  FFMA R14, -R8, 1.925963033500011079e-08, R63 ;  /* 0x32a57060080e7823 */ /* 0x000fe2000000013f */
[----:B------:R-:W-:Y:S01]  /*2f50*/  FMUL R63, R59, R76 ;  /* 0x0000004c3b3f7220 */ /* 0x000fe20000400000 */
[----:B------:R-:W-:Y:S01]  /*2f60*/  FFMA R64, -R26, 1.925963033500011079e-08, R65 ;  /* 0x32a570601a407823 */ /* 0x000fe20000000141 */
[----:B------:R-:W-:Y:S01]  /*2f70*/  FFMA R67, -R10, 1.4426950216293334961, -R67 ;  /* 0x3fb8aa3b0a437823 */ /* 0x000fe20000000943 */
[----:B------:R-:W-:Y:S01]  /*2f80*/  FADD R65, R68, -12583039 ;  /* 0xcb40007f44417421 */ /* 0x000fe20000000000 */
[-C--:B------:R-:W-:Y:S01]  /*2f90*/  FFMA.SAT R72, -R30, R93.reuse, 0.5 ;  /* 0x3f0000001e487423 */ /* 0x080fe2000000215d */
[----:B------:R-:W-:Y:S01]  /*2fa0*/  FFMA.SAT R76, -R33, R93, 0.5 ;  /* 0x3f000000214c7423 */ /* 0x000fe2000000215d */
[----:B------:R-:W-:Y:S01]  /*2fb0*/  FFMA R34, R60, R34, R27 ;  /* 0x000000223c227223 */ /* 0x000fe2000000001b */
[----:B------:R-:W-:Y:S01]  /*2fc0*/  FFMA R67, -R10, 1.925963033500011079e-08, R67 ;  /* 0x32a570600a437823 */ /* 0x000fe20000000143 */
[----:B------:R-:W1:Y:S01]  /*2fd0*/  MUFU.EX2 R3, R3 ;  /* 0x0000000300037308 */ /* 0x000e620000000800 */
[----:B------:R-:W-:Y:S01]  /*2fe0*/  FFMA R79, -R28, 1.4426950216293334961, -R65 ;  /* 0x3fb8aa3b1c4f7823 */ /* 0x000fe20000000941 */
[-C--:B------:R-:W-:Y:S01]  /*2ff0*/  FFMA.RM R72, R72, R97.reuse, 12582913 ;  /* 0x4b40000148487423 */ /* 0x080fe20000004061 */
[----:B------:R-:W-:Y:S01]  /*3000*/  FFMA.RM R76, R76, R97, 12582913 ;  /* 0x4b4000014c4c7423 */ /* 0x000fe20000004061 */
[C---:B------:R-:W-:Y:S01]  /*3010*/  FMUL R65, R59.reuse, R80 ;  /* 0x000000503b417220 */ /* 0x040fe20000400000 */
[----:B------:R-:W-:Y:S01]  /*3020*/  FFMA R12, R60, R29, R9 ;  /* 0x0000001d3c0c7223 */ /* 0x000fe20000000009 */
[----:B------:R-:W-:Y:S01]  /*3030*/  FFMA.SAT R80, -R34, R93, 0.5 ;  /* 0x3f00000022507423 */ /* 0x000fe2000000215d */
[C---:B------:R-:W-:Y:S01]  /*3040*/  FMUL R29, R59.reuse, R78 ;  /* 0x0000004e3b1d7220 */ /* 0x040fe20000400000 */
[----:B------:R2:W-:Y:S01]  /*3050*/  MUFU.EX2 R77, R67 ;  /* 0x00000043004d7308 */ /* 0x0005e20000000800 */
[----:B------:R-:W-:Y:S01]  /*3060*/  FADD R78, R76, -12583039 ;  /* 0xcb40007f4c4e7421 */ /* 0x000fe20000000000 */
[----:B------:R-:W-:Y:S01]  /*3070*/  FFMA R37, R60, R37, R65 ;  /* 0x000000253c257223 */ /* 0x000fe20000000041 */
[----:B------:R-:W-:Y:S01]  /*3080*/  FFMA.RM R80, R80, R97, 12582913 ;  /* 0x4b40000150507423 */ /* 0x000fe20000004061 */
[----:B------:R-:W-:Y:S01]  /*3090*/  FMUL R25, R59, R70 ;  /* 0x000000463b197220 */ /* 0x000fe20000400000 */
[----:B------:R-:W-:Y:S01]  /*30a0*/  FFMA R78, -R33, 1.4426950216293334961, -R78 ;  /* 0x3fb8aa3b214e7823 */ /* 0x000fe2000000094e */
[----:B------:R-:W-:Y:S01]  /*30b0*/  FFMA.SAT R88, -R37, R93, 0.5 ;  /* 0x3f00000025587423 */ /* 0x000fe2000000215d */
[----:B------:R-:W-:Y:S01]  /*30c0*/  FADD R89, R80, -12583039 ;  /* 0xcb40007f50597421 */ /* 0x000fe20000000000 */
[----:B------:R3:W4:Y:S01]  /*30d0*/  MUFU.EX2 R69, R14 ;  /* 0x0000000e00457308 */ /* 0x0007220000000800 */
[----:B--2---:R-:W-:Y:S01]  /*30e0*/  FADD R67, R72, -12583039 ;  /* 0xcb40007f48437421 */ /* 0x004fe20000000000 */
[C---:B------:R-:W-:Y:S01]  /*30f0*/  FFMA R32, R60.reuse, R32, R25 ;  /* 0x000000203c207223 */ /* 0x040fe20000000019 */
[----:B------:R-:W-:Y:S01]  /*3100*/  FFMA R36, R60, R36, R29 ;  /* 0x000000243c247223 */ /* 0x000fe2000000001d */
[----:B------:R-:W-:Y:S01]  /*3110*/  FFMA R78, -R33, 1.925963033500011079e-08, R78 ;  /* 0x32a57060214e7823 */ /* 0x000fe2000000014e */
[----:B------:R-:W-:Y:S01]  /*3120*/  FFMA R83, -R30, 1.4426950216293334961, -R67 ;  /* 0x3fb8aa3b1e537823 */ /* 0x000fe20000000943 */
[----:B------:R-:W-:Y:S01]  /*3130*/  FMUL R67, R59, R84 ;  /* 0x000000543b437220 */ /* 0x000fe20000400000 */
[----:B------:R-:W-:Y:S01]  /*3140*/  FFMA R35, R60, R35, R63 ;  /* 0x000000233c237223 */ /* 0x000fe2000000003f */
[----:B------:R-:W-:-:S02]  /*3150*/  IMAD.SHL.U32 R0, R0, 0x800000, RZ ;  /* 0x0080000000007824 */ /* 0x000fc400078e00ff */
[C---:B---3--:R-:W-:Y:S01]  /*3160*/  FFMA R14, R60.reuse, R31, R23 ;  /* 0x0000001f3c0e7223 */ /* 0x048fe20000000017 */
[----:B------:R-:W-:Y:S01]  /*3170*/  FMUL R31, R59, R82 ;  /* 0x000000523b1f7220 */ /* 0x000fe20000400000 */
[----:B------:R-:W-:Y:S01]  /*3180*/  FFMA R39, R60, R39, R67 ;  /* 0x000000273c277223 */ /* 0x000fe20000000043 */
[----:B------:R2:W3:Y:S01]  /*3190*/  MUFU.EX2 R75, R64 ;  /* 0x00000040004b7308 */ /* 0x0004e20000000800 */
[----:B------:R-:W-:Y:S01]  /*31a0*/  FFMA.RM R88, R88, R97, 12582913 ;  /* 0x4b40000158587423 */ /* 0x000fe20000004061 */
[----:B------:R-:W-:Y:S01]  /*31b0*/  FFMA R38, R60, R38, R31 ;  /* 0x000000263c267223 */ /* 0x000fe2000000001f */
[-C--:B------:R-:W-:Y:S01]  /*31c0*/  FFMA.SAT R70, -R12, R93.reuse, 0.5 ;  /* 0x3f0000000c467423 */ /* 0x080fe2000000215d */
[-C--:B------:R-:W-:Y:S01]  /*31d0*/  FFMA.SAT R74, -R32, R93.reuse, 0.5 ;  /* 0x3f000000204a7423 */ /* 0x080fe2000000215d */
[----:B------:R-:W-:Y:S01]  /*31e0*/  FFMA R91, -R34, 1.4426950216293334961, -R89 ;  /* 0x3fb8aa3b225b7823 */ /* 0x000fe20000000959 */
[-C--:B------:R-:W-:Y:S01]  /*31f0*/  FFMA.SAT R86, -R36, R93.reuse, 0.5 ;  /* 0x3f00000024567423 */ /* 0x080fe2000000215d */
[-C--:B------:R-:W-:Y:S01]  /*3200*/  FFMA.SAT R90, -R38, R93.reuse, 0.5 ;  /* 0x3f000000265a7423 */ /* 0x080fe2000000215d */
[----:B------:R1:W-:Y:S01]  /*3210*/  MUFU.EX2 R89, R78 ;  /* 0x0000004e00597308 */ /* 0x0003e20000000800 */
[-C--:B--2---:R-:W-:Y:S01]  /*3220*/  FFMA.SAT R64, -R14, R93.reuse, 0.5 ;  /* 0x3f0000000e407423 */ /* 0x084fe2000000215d */
[-C--:B------:R-:W-:Y:S01]  /*3230*/  FFMA.SAT R82, -R35, R93.reuse, 0.5 ;  /* 0x3f00000023527423 */ /* 0x080fe2000000215d */
[----:B------:R-:W-:Y:S01]  /*3240*/  FFMA.SAT R92, -R39, R93, 0.5 ;  /* 0x3f000000275c7423 */ /* 0x000fe2000000215d */
[-C--:B------:R-:W-:Y:S01]  /*3250*/  FFMA.RM R70, R70, R97.reuse, 12582913 ;  /* 0x4b40000146467423 */ /* 0x080fe20000004061 */
[-C--:B------:R-:W-:Y:S01]  /*3260*/  FFMA.RM R64, R64, R97.reuse, 12582913 ;  /* 0x4b40000140407423 */ /* 0x080fe20000004061 */
[-C--:B------:R-:W-:Y:S01]  /*3270*/  FFMA.RM R74, R74, R97.reuse, 12582913 ;  /* 0x4b4000014a4a7423 */ /* 0x080fe20000004061 */
[-C--:B------:R-:W-:Y:S01]  /*3280*/  FFMA.RM R86, R86, R97.reuse, 12582913 ;  /* 0x4b40000156567423 */ /* 0x080fe20000004061 */
[----:B------:R-:W-:Y:S01]  /*3290*/  FFMA.RM R90, R90, R97, 12582913 ;  /* 0x4b4000015a5a7423 */ /* 0x000fe20000004061 */
[----:B-1----:R-:W-:Y:S01]  /*32a0*/  FFMA R78, R0, R3, 1 ;  /* 0x3f800000004e7423 */ /* 0x002fe20000000003 */
[----:B------:R-:W-:Y:S01]  /*32b0*/  FADD R0, R88, -12583039 ;  /* 0xcb40007f58007421 */ /* 0x000fe20000000000 */
[----:B------:R-:W-:Y:S01]  /*32c0*/  SHF.L.U32 R20, R20, 0x17, RZ ;  /* 0x0000001714147819 */ /* 0x000fe200000006ff */
[-C--:B------:R-:W-:Y:S01]  /*32d0*/  FFMA.RM R82, R82, R97.reuse, 12582913 ;  /* 0x4b40000152527423 */ /* 0x080fe20000004061 */
[----:B------:R-:W-:Y:S01]  /*32e0*/  FFMA.RM R92, R92, R97, 12582913 ;  /* 0x4b4000015c5c7423 */ /* 0x000fe20000004061 */
[C---:B------:R-:W-:Y:S01]  /*32f0*/  FFMA R0, -R37.reuse, 1.4426950216293334961, -R0 ;  /* 0x3fb8aa3b25007823 */ /* 0x040fe20000000900 */
[----:B------:R-:W-:Y:S01]  /*3300*/  FADD R81, R70, -12583039 ;  /* 0xcb40007f46517421 */ /* 0x000fe20000000000 */
[----:B------:R-:W-:Y:S01]  /*3310*/  FADD R85, R64, -12583039 ;  /* 0xcb40007f40557421 */ /* 0x000fe20000000000 */
[----:B------:R-:W-:Y:S01]  /*3320*/  FADD R87, R74, -12583039 ;  /* 0xcb40007f4a577421 */ /* 0x000fe20000000000 */
[----:B------:R-:W-:Y:S01]  /*3330*/  FADD R93, R86, -12583039 ;  /* 0xcb40007f565d7421 */ /* 0x000fe20000000000 */
[----:B------:R-:W-:Y:S01]  /*3340*/  FADD R3, R90, -12583039 ;  /* 0xcb40007f5a037421 */ /* 0x000fe20000000000 */
[----:B----4-:R-:W-:Y:S01]  /*3350*/  FFMA R94, R20, R69, 1 ;  /* 0x3f800000145e7423 */ /* 0x010fe20000000045 */
[----:B------:R-:W-:Y:S01]  /*3360*/  FADD R84, R82, -12583039 ;  /* 0xcb40007f52547421 */ /* 0x000fe20000000000 */
[----:B------:R-:W-:Y:S01]  /*3370*/  FADD R20, R92, -12583039 ;  /* 0xcb40007f5c147421 */ /* 0x000fe20000000000 */
[----:B------:R-:W-:Y:S01]  /*3380*/  FFMA R0, -R37, 1.925963033500011079e-08, R0 ;  /* 0x32a5706025007823 */ /* 0x000fe20000000100 */
[----:B------:R-:W-:Y:S01]  /*3390*/  FFMA R81, -R12, 1.4426950216293334961, -R81 ;  /* 0x3fb8aa3b0c517823 */ /* 0x000fe20000000951 */
[----:B------:R-:W-:Y:S01]  /*33a0*/  FFMA R85, -R14, 1.4426950216293334961, -R85 ;  /* 0x3fb8aa3b0e557823 */ /* 0x000fe20000000955 */
[----:B------:R-:W-:Y:S01]  /*33b0*/  FFMA R87, -R32, 1.4426950216293334961, -R87 ;  /* 0x3fb8aa3b20577823 */ /* 0x000fe20000000957 */
[----:B------:R-:W-:Y:S01]  /*33c0*/  FFMA R95, -R36, 1.4426950216293334961, -R93 ;  /* 0x3fb8aa3b245f7823 */ /* 0x000fe2000000095d */
[----:B------:R-:W-:Y:S01]  /*33d0*/  FFMA R69, -R38, 1.4426950216293334961, -R3 ;  /* 0x3fb8aa3b26457823 */ /* 0x000fe20000000903 */
[----:B------:R-:W-:Y:S01]  /*33e0*/  FFMA R84, -R35, 1.4426950216293334961, -R84 ;  /* 0x3fb8aa3b23547823 */ /* 0x000fe20000000954 */
[----:B------:R-:W-:Y:S01]  /*33f0*/  FFMA R20, -R39, 1.4426950216293334961, -R20 ;  /* 0x3fb8aa3b27147823 */ /* 0x000fe20000000914 */
[----:B------:R1:W-:Y:S01]  /*3400*/  MUFU.EX2 R3, R0 ;  /* 0x0000000000037308 */ /* 0x0003e20000000800 */
[----:B------:R-:W-:Y:S01]  /*3410*/  FFMA R79, -R28, 1.925963033500011079e-08, R79 ;  /* 0x32a570601c4f7823 */ /* 0x000fe2000000014f */
[----:B------:R-:W-:Y:S01]  /*3420*/  FFMA R81, -R12, 1.925963033500011079e-08, R81 ;  /* 0x32a570600c517823 */ /* 0x000fe20000000151 */
[----:B------:R-:W-:Y:S01]  /*3430*/  FFMA R83, -R30, 1.925963033500011079e-08, R83 ;  /* 0x32a570601e537823 */ /* 0x000fe20000000153 */
[----:B------:R-:W-:Y:S01]  /*3440*/  FFMA R85, -R14, 1.925963033500011079e-08, R85 ;  /* 0x32a570600e557823 */ /* 0x000fe20000000155 */
[----:B------:R-:W-:Y:S01]  /*3450*/  FFMA R87, -R32, 1.925963033500011079e-08, R87 ;  /* 0x32a5706020577823 */ /* 0x000fe20000000157 */
[----:B------:R-:W-:Y:S01]  /*3460*/  FFMA R91, -R34, 1.925963033500011079e-08, R91 ;  /* 0x32a57060225b7823 */ /* 0x000fe2000000015b */
[----:B------:R-:W-:Y:S01]  /*3470*/  FFMA R95, -R36, 1.925963033500011079e-08, R95 ;  /* 0x32a57060245f7823 */ /* 0x000fe2000000015f */
[----:B------:R-:W-:Y:S01]  /*3480*/  FFMA R69, -R38, 1.925963033500011079e-08, R69 ;  /* 0x32a5706026457823 */ /* 0x000fe20000000145 */
[----:B-1----:R-:W-:Y:S01]  /*3490*/  IADD3 R0, R78, 0x1800000, RZ ;  /* 0x018000004e007810 */ /* 0x002fe20007ffe0ff */
[----:B------:R-:W-:-:S02]  /*34a0*/  IMAD.SHL.U32 R62, R62, 0x800000, RZ ;  /* 0x008000003e3e7824 */ /* 0x000fc400078e00ff */
[----:B------:R-:W-:Y:S01]  /*34b0*/  FFMA R84, -R35, 1.925963033500011079e-08, R84 ;  /* 0x32a5706023547823 */ /* 0x000fe20000000154 */
[----:B------:R-:W-:Y:S01]  /*34c0*/  FFMA R20, -R39, 1.925963033500011079e-08, R20 ;  /* 0x32a5706027147823 */ /* 0x000fe20000000114 */
[----:B------:R-:W-:Y:S01]  /*34d0*/  LOP3.LUT R0, R0, 0x7f800000, RZ, 0xc0, !PT ;  /* 0x7f80000000007812 */ /* 0x000fe200078ec0ff */
[----:B---3--:R-:W-:Y:S01]  /*34e0*/  FFMA R62, R62, R75, 1 ;  /* 0x3f8000003e3e7423 */ /* 0x008fe2000000004b */
[----:B------:R-:W1:Y:S01]  /*34f0*/  MUFU.EX2 R79, R79 ;  /* 0x0000004f004f7308 */ /* 0x000e620000000800 */
[----:B------:R-:W-:Y:S01]  /*3500*/  SHF.L.U32 R68, R68, 0x17, RZ ;  /* 0x0000001744447819 */ /* 0x000fe200000006ff */
[----:B------:R-:W-:Y:S01]  /*3510*/  IMAD.SHL.U32 R66, R66, 0x800000, RZ ;  /* 0x0080000042427824 */ /* 0x000fe200078e00ff */
[----:B------:R-:W-:Y:S01]  /*3520*/  ISETP.GT.U32.AND P2, PT, R0, 0x1ffffff, PT ;  /* 0x01ffffff0000780c */ /* 0x000fe20003f44070 */
[----:B------:R-:W-:Y:S01]  /*3530*/  IMAD.SHL.U32 R70, R70, 0x800000, RZ ;  /* 0x0080000046467824 */ /* 0x000fe200078e00ff */
[----:B------:R-:W-:Y:S01]  /*3540*/  SHF.L.U32 R64, R64, 0x17, RZ ;  /* 0x0000001740407819 */ /* 0x000fe200000006ff */
[----:B------:R-:W-:Y:S01]  /*3550*/  IMAD.SHL.U32 R72, R72, 0x800000, RZ ;  /* 0x0080000048487824 */ /* 0x000fe200078e00ff */
[----:B------:R-:W-:Y:S01]  /*3560*/  SHF.L.U32 R86, R86, 0x17, RZ ;  /* 0x0000001756567819 */ /* 0x000fe200000006ff */
[----:B------:R-:W2:Y:S01]  /*3570*/  MUFU.EX2 R81, R81 ;  /* 0x0000005100517308 */ /* 0x000ea20000000800 */
[----:B------:R-:W-:Y:S01]  /*3580*/  SHF.L.U32 R92, R92, 0x17, RZ ;  /* 0x000000175c5c7819 */ /* 0x000fe200000006ff */
[----:B------:R-:W-:Y:S01]  /*3590*/  IMAD.SHL.U32 R74, R74, 0x800000, RZ ;  /* 0x008000004a4a7824 */ /* 0x000fe200078e00ff */
[----:B------:R-:W-:Y:S01]  /*35a0*/  BSSY B1, `(.L_x_56) ;  /* 0x0000025000017945 */ /* 0x000fe20003800000 */
[----:B------:R-:W-:-:S02]  /*35b0*/  IMAD.SHL.U32 R76, R76, 0x800000, RZ ;  /* 0x008000004c4c7824 */ /* 0x000fc400078e00ff */
[----:B------:R-:W-:Y:S02]  /*35c0*/  IMAD.SHL.U32 R80, R80, 0x800000, RZ ;  /* 0x0080000050507824 */ /* 0x000fe400078e00ff */
[----:B------:R-:W3:Y:S01]  /*35d0*/  MUFU.EX2 R83, R83 ;  /* 0x0000005300537308 */ /* 0x000ee20000000800 */
[----:B------:R-:W-:Y:S02]  /*35e0*/  IMAD.SHL.U32 R82, R82, 0x800000, RZ ;  /* 0x0080000052527824 */ /* 0x000fe400078e00ff */
[----:B-1----:R-:W-:Y:S01]  /*35f0*/  FFMA R96, R68, R79, 1 ;  /* 0x3f80000044607423 */ /* 0x002fe2000000004f */
[----:B------:R-:W-:Y:S02]  /*3600*/  IMAD.SHL.U32 R88, R88, 0x800000, RZ ;  /* 0x0080000058587824 */ /* 0x000fe400078e00ff */
[----:B------:R-:W-:Y:S01]  /*3610*/  FFMA R97, R76, R89, 1 ;  /* 0x3f8000004c617423 */ /* 0x000fe20000000059 */
[----:B------:R-:W-:Y:S02]  /*3620*/  IMAD.SHL.U32 R90, R90, 0x800000, RZ ;  /* 0x008000005a5a7824 */ /* 0x000fe400078e00ff */
[----:B------:R-:W-:Y:S01]  /*3630*/  FFMA R103, R88, R3, 1 ;  /* 0x3f80000058677423 */ /* 0x000fe20000000003 */
[----:B------:R-:W1:Y:S01]  /*3640*/  MUFU.EX2 R85, R85 ;  /* 0x0000005500557308 */ /* 0x000e620000000800 */
[----:B--2---:R-:W-:-:S07]  /*3650*/  FFMA R98, R70, R81, 1 ;  /* 0x3f80000046627423 */ /* 0x004fce0000000051 */
[----:B------:R-:W2:Y:S01]  /*3660*/  MUFU.EX2 R87, R87 ;  /* 0x0000005700577308 */ /* 0x000ea20000000800 */
[----:B---3--:R-:W-:-:S07]  /*3670*/  FFMA R72, R72, R83, 1 ;  /* 0x3f80000048487423 */ /* 0x008fce0000000053 */
[----:B------:R-:W3:Y:S01]  /*3680*/  MUFU.EX2 R91, R91 ;  /* 0x0000005b005b7308 */ /* 0x000ee20000000800 */
[----:B-1----:R-:W-:-:S07]  /*3690*/  FFMA R64, R64, R85, 1 ;  /* 0x3f80000040407423 */ /* 0x002fce0000000055 */
[----:B------:R1:W4:Y:S01]  /*36a0*/  MUFU.EX2 R93, R84 ;  /* 0x00000054005d7308 */ /* 0x0003220000000800 */
[----:B--2---:R-:W-:-:S07]  /*36b0*/  FFMA R74, R74, R87, 1 ;  /* 0x3f8000004a4a7423 */ /* 0x004fce0000000057 */
[----:B------:R-:W2:Y:S01]  /*36c0*/  MUFU.EX2 R95, R95 ;  /* 0x0000005f005f7308 */ /* 0x000ea20000000800 */
[----:B-1----:R-:W-:Y:S01]  /*36d0*/  FFMA R84, R66, R77, 1 ;  /* 0x3f80000042547423 */ /* 0x002fe2000000004d */
[----:B---3--:R-:W-:-:S06]  /*36e0*/  FFMA R80, R80, R91, 1 ;  /* 0x3f80000050507423 */ /* 0x008fcc000000005b */
[----:B------:R-:W1:Y:S01]  /*36f0*/  MUFU.EX2 R69, R69 ;  /* 0x0000004500457308 */ /* 0x000e620000000800 */
[----:B----4-:R-:W-:-:S07]  /*3700*/  FFMA R101, R82, R93, 1 ;  /* 0x3f80000052657423 */ /* 0x010fce000000005d */
[----:B------:R-:W3:Y:S01]  /*3710*/  MUFU.EX2 R75, R20 ;  /* 0x00000014004b7308 */ /* 0x000ee20000000800 */
[----:B--2---:R-:W-:Y:S01]  /*3720*/  FFMA R86, R86, R95, 1 ;  /* 0x3f80000056567423 */ /* 0x004fe2000000005f */
[----:B-1----:R-:W-:Y:S01]  /*3730*/  FFMA R90, R90, R69, 1 ;  /* 0x3f8000005a5a7423 */ /* 0x002fe20000000045 */
[----:B---3--:R-:W-:Y:S01]  /*3740*/  FFMA R105, R92, R75, 1 ;  /* 0x3f8000005c697423 */ /* 0x008fe2000000004b */
[----:B------:R-:W-:Y:S06]  /*3750*/  @P2 BRA `(.L_x_57) ;  /* 0x0000000000142947 */ /* 0x000fec0003800000 */
[----:B------:R-:W-:Y:S01]  /*3760*/  IMAD.MOV.U32 R3, RZ, RZ, R78 ;  /* 0x000000ffff037224 */ /* 0x000fe200078e004e */
[----:B------:R-:W-:-:S07]  /*3770*/  MOV R70, 0x3790 ;  /* 0x0000379000467802 */ /* 0x000fce0000000f00 */
[----:B------:R-:W-:Y:S05]  /*3780*/  CALL.REL.NOINC `($__internal_0_$__cuda_sm20_rcp_rn_f32_slowpath) ;  /* 0x0000006c00187944 */ /* 0x000fea0003c00000 */
[----:B------:R-:W-:Y:S01]  /*3790*/  IMAD.MOV.U32 R75, RZ, RZ, R0 ;  /* 0x000000ffff4b7224 */ /* 0x000fe200078e0000 */
[----:B------:R-:W-:Y:S06]  /*37a0*/  BRA `(.L_x_58) ;  /* 0x0000000000107947 */ /* 0x000fec0003800000 */
.L_x_57:
[----:B------:R-:W1:Y:S02]  /*37b0*/  MUFU.RCP R75, R78 ;  /* 0x0000004e004b7308 */ /* 0x000e640000001000 */
[----:B-1----:R-:W-:-:S04]  /*37c0*/  FFMA R0, R78, R75, -1 ;  /* 0xbf8000004e007423 */ /* 0x002fc8000000004b */
[----:B------:R-:W-:-:S04]  /*37d0*/  FADD.FTZ R0, -R0, -RZ ;  /* 0x800000ff00007221 */ /* 0x000fc80000010100 */
[----:B------:R-:W-:-:S07]  /*37e0*/  FFMA R75, R75, R0, R75 ;  /* 0x000000004b4b7223 */ /* 0x000fce000000004b */
.L_x_58:
[----:B------:R-:W-:Y:S05]  /*37f0*/  BSYNC B1 ;  /* 0x0000000000017941 */ /* 0x000fea0003800000 */
.L_x_56:
[----:B------:R-:W-:Y:S01]  /*3800*/  IADD3 R0, R94, 0x1800000, RZ ;  /* 0x018000005e007810 */ /* 0x000fe20007ffe0ff */
[----:B------:R-:W-:Y:S03]  /*3810*/  BSSY B1, `(.L_x_59) ;  /* 0x000000d000017945 */ /* 0x000fe60003800000 */
[----:B------:R-:W-:-:S04]  /*3820*/  LOP3.LUT R0, R0, 0x7f800000, RZ, 0xc0, !PT ;  /* 0x7f80000000007812 */ /* 0x000fc800078ec0ff */
[----:B------:R-:W-:-:S13]  /*3830*/  ISETP.GT.U32.AND P2, PT, R0, 0x1ffffff, PT ;  /* 0x01ffffff0000780c */ /* 0x000fda0003f44070 */
[----:B------:R-:W-:Y:S05]  /*3840*/  @P2 BRA `(.L_x_60) ;  /* 0x0000000000142947 */ /* 0x000fea0003800000 */
[----:B------:R-:W-:Y:S01]  /*3850*/  IMAD.MOV.U32 R3, RZ, RZ, R94 ;  /* 0x000000ffff037224 */ /* 0x000fe200078e005e */
[----:B------:R-:W-:-:S07]  /*3860*/  MOV R70, 0x3880 ;  /* 0x0000388000467802 */ /* 0x000fce0000000f00 */
[----:B------:R-:W-:Y:S05]  /*3870*/  CALL.REL.NOINC `($__internal_0_$__cuda_sm20_rcp_rn_f32_slowpath) ;  /* 0x0000006800dc7944 */ /* 0x000fea0003c00000 */
[----:B------:R-:W-:Y:S01]  /*3880*/  IMAD.MOV.U32 R77, RZ, RZ, R0 ;  /* 0x000000ffff4d7224 */ /* 0x000fe200078e0000 */
[----:B------:R-:W-:Y:S06]  /*3890*/  BRA `(.L_x_61) ;  /* 0x0000000000107947 */ /* 0x000fec0003800000 */
.L_x_60:
[----:B------:R-:W1:Y:S02]  /*38a0*/  MUFU.RCP R77, R94 ;  /* 0x0000005e004d7308 */ /* 0x000e640000001000 */
[----:B-1----:R-:W-:-:S04]  /*38b0*/  FFMA R0, R94, R77, -1 ;  /* 0xbf8000005e007423 */ /* 0x002fc8000000004d */
[----:B------:R-:W-:-:S04]  /*38c0*/  FADD.FTZ R0, -R0, -RZ ;  /* 0x800000ff00007221 */ /* 0x000fc80000010100 */
[----:B------:R-:W-:-:S07]  /*38d0*/  FFMA R77, R77, R0, R77 ;  /* 0x000000004d4d7223 */ /* 0x000fce000000004d */
.L_x_61:
[----:B------:R-:W-:Y:S05]  /*38e0*/  BSYNC B1 ;  /* 0x0000000000017941 */ /* 0x000fea0003800000 */
.L_x_59:
        /* <DEDUP_REMOVED lines=10> */
.L_x_63:
[----:B------:R-:W1:Y:S02]  /*3990*/  MUFU.RCP R79, R62 ;  /* 0x0000003e004f7308 */ /* 0x000e640000001000 */
[----:B-1----:R-:W-:-:S04]  /*39a0*/  FFMA R0, R62, R79, -1 ;  /* 0xbf8000003e007423 */ /* 0x002fc8000000004f */
[----:B------:R-:W-:-:S04]  /*39b0*/  FADD.FTZ R0, -R0, -RZ ;  /* 0x800000ff00007221 */ /* 0x000fc80000010100 */
[----:B------:R-:W-:-:S07]  /*39c0*/  FFMA R79, R79, R0, R79 ;  /* 0x000000004f4f7223 */ /* 0x000fce000000004f */
.L_x_64:
[----:B------:R-:W-:Y:S05]  /*39d0*/  BSYNC B1 ;  /* 0x0000000000017941 */ /* 0x000fea0003800000 */
.L_x_62:
        /* <DEDUP_REMOVED lines=10> */
.L_x_66:
[----:B------:R-:W1:Y:S02]  /*3a80*/  MUFU.RCP R81, R84 ;  /* 0x0000005400517308 */ /* 0x000e640000001000 */
[----:B-1----:R-:W-:-:S04]  /*3a90*/  FFMA R0, R84, R81, -1 ;  /* 0xbf80000054007423 */ /* 0x002fc80000000051 */
[----:B------:R-:W-:-:S04]  /*3aa0*/  FADD.FTZ R0, -R0, -RZ ;  /* 0x800000ff00007221 */ /* 0x000fc80000010100 */
[----:B------:R-:W-:-:S07]  /*3ab0*/  FFMA R81, R81, R0, R81 ;  /* 0x0000000051517223 */ /* 0x000fce0000000051 */
.L_x_67:
[----:B------:R-:W-:Y:S05]  /*3ac0*/  BSYNC B1 ;  /* 0x0000000000017941 */ /* 0x000fea0003800000 */
.L_x_65:
        /* <DEDUP_REMOVED lines=10> */
.L_x_69:
[----:B------:R-:W1:Y:S02]  /*3b70*/  MUFU.RCP R83, R96 ;  /* 0x0000006000537308 */ /* 0x000e640000001000 */
[----:B-1----:R-:W-:-:S04]  /*3b80*/  FFMA R0, R96, R83, -1 ;  /* 0xbf80000060007423 */ /* 0x002fc80000000053 */
[----:B------:R-:W-:-:S04]  /*3b90*/  FADD.FTZ R0, -R0, -RZ ;  /* 0x800000ff00007221 */ /* 0x000fc80000010100 */
[----:B------:R-:W-:-:S07]  /*3ba0*/  FFMA R83, R83, R0, R83 ;  /* 0x0000000053537223 */ /* 0x000fce0000000053 */
.L_x_70:
[----:B------:R-:W-:Y:S05]  /*3bb0*/  BSYNC B1 ;  /* 0x0000000000017941 */ /* 0x000fea0003800000 */
.L_x_68:
        /* <DEDUP_REMOVED lines=10> */
.L_x_72:
[----:B------:R-:W1:Y:S02]  /*3c60*/  MUFU.RCP R85, R98 ;  /* 0x0000006200557308 */ /* 0x000e640000001000 */
[----:B-1----:R-:W-:-:S04]  /*3c70*/  FFMA R0, R98, R85, -1 ;  /* 0xbf80000062007423 */ /* 0x002fc80000000055 */
[----:B------:R-:W-:-:S04]  /*3c80*/  FADD.FTZ R0, -R0, -RZ ;  /* 0x800000ff00007221 */ /* 0x000fc80000010100 */
[----:B------:R-:W-:-:S07]  /*3c90*/  FFMA R85, R85, R0, R85 ;  /* 0x0000000055557223 */ /* 0x000fce0000000055 */
.L_x_73:
[----:B------:R-:W-:Y:S05]  /*3ca0*/  BSYNC B1 ;  /* 0x0000000000017941 */ /* 0x000fea0003800000 */
.L_x_71:
        /* <DEDUP_REMOVED lines=10> */
.L_x_75:
[----:B------:R-:W1:Y:S02]  /*3d50*/  MUFU.RCP R87, R72 ;  /* 0x0000004800577308 */ /* 0x000e640000001000 */
[----:B-1----:R-:W-:-:S04]  /*3d60*/  FFMA R0, R72, R87, -1 ;  /* 0xbf80000048007423 */ /* 0x002fc80000000057 */
[----:B------:R-:W-:-:S04]  /*3d70*/  FADD.FTZ R0, -R0, -RZ ;  /* 0x800000ff00007221 */ /* 0x000fc80000010100 */
[----:B------:R-:W-:-:S07]  /*3d80*/  FFMA R87, R87, R0, R87 ;  /* 0x0000000057577223 */ /* 0x000fce0000000057 */
.L_x_76:
[----:B------:R-:W-:Y:S05]  /*3d90*/  BSYNC B1 ;  /* 0x0000000000017941 */ /* 0x000fea0003800000 */
.L_x_74:
        /* <DEDUP_REMOVED lines=10> */
.L_x_78:
[----:B------:R-:W1:Y:S02]  /*3e40*/  MUFU.RCP R89, R64 ;  /* 0x0000004000597308 */ /* 0x000e640000001000 */
[----:B-1----:R-:W-:-:S04]  /*3e50*/  FFMA R0, R64, R89, -1 ;  /* 0xbf80000040007423 */ /* 0x002fc80000000059 */
[----:B------:R-:W-:-:S04]  /*3e60*/  FADD.FTZ R0, -R0, -RZ ;  /* 0x800000ff00007221 */ /* 0x000fc80000010100 */
[----:B------:R-:W-:-:S07]  /*3e70*/  FFMA R89, R89, R0, R89 ;  /* 0x0000000059597223 */ /* 0x000fce0000000059 */
.L_x_79:
[----:B------:R-:W-:Y:S05]  /*3e80*/  BSYNC B1 ;  /* 0x0000000000017941 */ /* 0x000fea0003800000 */
.L_x_77:
        /* <DEDUP_REMOVED lines=10> */
.L_x_81:
[----:B------:R-:W1:Y:S02]  /*3f30*/  MUFU.RCP R91, R74 ;  /* 0x0000004a005b7308 */ /* 0x000e640000001000 */
[----:B-1----:R-:W-:-:S04]  /*3f40*/  FFMA R0, R74, R91, -1 ;  /* 0xbf8000004a007423 */ /* 0x002fc8000000005b */
[----:B------:R-:W-:-:S04]  /*3f50*/  FADD.FTZ R0, -R0, -RZ ;  /* 0x800000ff00007221 */ /* 0x000fc80000010100 */
[----:B------:R-:W-:-:S07]  /*3f60*/  FFMA R91, R91, R0, R91 ;  /* 0x000000005b5b7223 */ /* 0x000fce000000005b */
.L_x_82:
[----:B------:R-:W-:Y:S05]  /*3f70*/  BSYNC B1 ;  /* 0x0000000000017941 */ /* 0x000fea0003800000 */
.L_x_80:
        /* <DEDUP_REMOVED lines=10> */
.L_x_84:
[----:B------:R-:W1:Y:S02]  /*4020*/  MUFU.RCP R20, R97 ;  /* 0x0000006100147308 */ /* 0x000e640000001000 */
[----:B-1----:R-:W-:-:S04]  /*4030*/  FFMA R0, R97, R20, -1 ;  /* 0xbf80000061007423 */ /* 0x002fc80000000014 */
[----:B------:R-:W-:-:S04]  /*4040*/  FADD.FTZ R3, -R0, -RZ ;  /* 0x800000ff00037221 */ /* 0x000fc80000010100 */
[----:B------:R-:W-:-:S07]  /*4050*/  FFMA R20, R20, R3, R20 ;  /* 0x0000000314147223 */ /* 0x000fce0000000014 */
.L_x_85:
[----:B------:R-:W-:Y:S05]  /*4060*/  BSYNC B1 ;  /* 0x0000000000017941 */ /* 0x000fea0003800000 */
.L_x_83:
        /* <DEDUP_REMOVED lines=10> */
.L_x_87:
[----:B------:R-:W1:Y:S02]  /*4110*/  MUFU.RCP R93, R80 ;  /* 0x00000050005d7308 */ /* 0x000e640000001000 */
[----:B-1----:R-:W-:-:S04]  /*4120*/  FFMA R0, R80, R93, -1 ;  /* 0xbf80000050007423 */ /* 0x002fc8000000005d */
[----:B------:R-:W-:-:S04]  /*4130*/  FADD.FTZ R0, -R0, -RZ ;  /* 0x800000ff00007221 */ /* 0x000fc80000010100 */
[----:B------:R-:W-:-:S07]  /*4140*/  FFMA R93, R93, R0, R93 ;  /* 0x000000005d5d7223 */ /* 0x000fce000000005d */
.L_x_88:
[----:B------:R-:W-:Y:S05]  /*4150*/  BSYNC B1 ;  /* 0x0000000000017941 */ /* 0x000fea0003800000 */
.L_x_86:
        /* <DEDUP_REMOVED lines=10> */
.L_x_90:
[----:B------:R-:W1:Y:S02]  /*4200*/  MUFU.RCP R62, R101 ;  /* 0x00000065003e7308 */ /* 0x000e640000001000 */
[----:B-1----:R-:W-:-:S04]  /*4210*/  FFMA R0, R101, R62, -1 ;  /* 0xbf80000065007423 */ /* 0x002fc8000000003e */
[----:B------:R-:W-:-:S04]  /*4220*/  FADD.FTZ R3, -R0, -RZ ;  /* 0x800000ff00037221 */ /* 0x000fc80000010100 */
[----:B------:R-:W-:-:S07]  /*4230*/  FFMA R62, R62, R3, R62 ;  /* 0x000000033e3e7223 */ /* 0x000fce000000003e */
.L_x_91:
[----:B------:R-:W-:Y:S05]  /*4240*/  BSYNC B1 ;  /* 0x0000000000017941 */ /* 0x000fea0003800000 */
.L_x_89:
        /* <DEDUP_REMOVED lines=10> */
.L_x_93:
[----:B------:R-:W1:Y:S02]  /*42f0*/  MUFU.RCP R95, R86 ;  /* 0x00000056005f7308 */ /* 0x000e640000001000 */
[----:B-1----:R-:W-:-:S04]  /*4300*/  FFMA R0, R86, R95, -1 ;  /* 0xbf80000056007423 */ /* 0x002fc8000000005f */
[----:B------:R-:W-:-:S04]  /*4310*/  FADD.FTZ R0, -R0, -RZ ;  /* 0x800000ff00007221 */ /* 0x000fc80000010100 */
[----:B------:R-:W-:-:S07]  /*4320*/  FFMA R95, R95, R0, R95 ;  /* 0x000000005f5f7223 */ /* 0x000fce000000005f */
.L_x_94:
[----:B------:R-:W-:Y:S05]  /*4330*/  BSYNC B1 ;  /* 0x0000000000017941 */ /* 0x000fea0003800000 */
.L_x_92:
        /* <DEDUP_REMOVED lines=10> */
.L_x_96:
[----:B------:R-:W1:Y:S02]  /*43e0*/  MUFU.RCP R64, R103 ;  /* 0x0000006700407308 */ /* 0x000e640000001000 */
[----:B-1----:R-:W-:-:S04]  /*43f0*/  FFMA R0, R103, R64, -1 ;  /* 0xbf80000067007423 */ /* 0x002fc80000000040 */
[----:B------:R-:W-:-:S04]  /*4400*/  FADD.FTZ R3, -R0, -RZ ;  /* 0x800000ff00037221 */ /* 0x000fc80000010100 */
[----:B------:R-:W-:-:S07]  /*4410*/  FFMA R64, R64, R3, R64 ;  /* 0x0000000340407223 */ /* 0x000fce0000000040 */
.L_x_97:
[----:B------:R-:W-:Y:S05]  /*4420*/  BSYNC B1 ;  /* 0x0000000000017941 */ /* 0x000fea0003800000 */
.L_x_95:
        /* <DEDUP_REMOVED lines=10> */
.L_x_99:
[----:B------:R-:W1:Y:S02]  /*44d0*/  MUFU.RCP R97, R90 ;  /* 0x0000005a00617308 */ /* 0x000e640000001000 */
[----:B-1----:R-:W-:-:S04]  /*44e0*/  FFMA R0, R90, R97, -1 ;  /* 0xbf8000005a007423 */ /* 0x002fc80000000061 */
[----:B------:R-:W-:-:S04]  /*44f0*/  FADD.FTZ R0, -R0, -RZ ;  /* 0x800000ff00007221 */ /* 0x000fc80000010100 */
[----:B------:R-:W-:-:S07]  /*4500*/  FFMA R97, R97, R0, R97 ;  /* 0x0000000061617223 */ /* 0x000fce0000000061 */
.L_x_100:
[----:B------:R-:W-:Y:S05]  /*4510*/  BSYNC B1 ;  /* 0x0000000000017941 */ /* 0x000fea0003800000 */
.L_x_98:
        /* <DEDUP_REMOVED lines=8> */
[----:B------:R-:W-:Y:S05]  /*45a0*/  BRA `(.L_x_103) ;  /* 0x0000000000107947 */ /* 0x000fea0003800000 */
.L_x_102:
[----:B------:R-:W1:Y:S02]  /*45b0*/  MUFU.RCP R0, R105 ;  /* 0x0000006900007308 */ /* 0x000e640000001000 */
[----:B-1----:R-:W-:-:S04]  /*45c0*/  FFMA R3, R105, R0, -1 ;  /* 0xbf80000069037423 */ /* 0x002fc80000000000 */
[----:B------:R-:W-:-:S04]  /*45d0*/  FADD.FTZ R3, -R3, -RZ ;  /* 0x800000ff03037221 */ /* 0x000fc80000010100 */
[----:B------:R-:W-:-:S07]  /*45e0*/  FFMA R0, R0, R3, R0 ;  /* 0x0000000300007223 */ /* 0x000fce0000000000 */
.L_x_103:
[----:B------:R-:W-:Y:S05]  /*45f0*/  BSYNC B1 ;  /* 0x0000000000017941 */ /* 0x000fea0003800000 */
.L_x_101:
[----:B------:R-:W-:Y:S01]  /*4600*/  FMUL R75, R24, R75 ;  /* 0x0000004b184b7220 */ /* 0x000fe20000400000 */
[----:B------:R-:W-:Y:S01]  /*4610*/  FMUL R24, R8, R77 ;  /* 0x0000004d08187220 */ /* 0x000fe20000400000 */
[C---:B------:R-:W-:Y:S01]  /*4620*/  IMAD.SHL.U32 R8, R18.reuse, 0x20, RZ ;  /* 0x0000002012087824 */ /* 0x040fe200078e00ff */
[----:B------:R-:W-:Y:S01]  /*4630*/  SHF.L.U32 R3, R18, 0x4, RZ ;  /* 0x0000000412037819 */ /* 0x000fe200000006ff */
[----:B------:R-:W-:Y:S01]  /*4640*/  FMUL R79, R26, R79 ;  /* 0x0000004f1a4f7220 */ /* 0x000fe20000400000 */
[----:B------:R-:W-:Y:S01]  /*4650*/  SHF.R.U32.HI R69, RZ, 0x1, R18 ;  /* 0x00000001ff457819 */ /* 0x000fe20000011612 */
[----:B------:R-:W-:Y:S01]  /*4660*/  FMUL R20, R33, R20 ;  /* 0x0000001421147220 */ /* 0x000fe20000400000 */
[----:B------:R-:W-:Y:S01]  /*4670*/  LOP3.LUT R26, R8, 0xc0, RZ, 0xc0, !PT ;  /* 0x000000c0081a7812 */ /* 0x000fe200078ec0ff */
[----:B------:R-:W-:Y:S01]  /*4680*/  IMAD.SHL.U32 R33, R18, 0x4, RZ ;  /* 0x0000000412217824 */ /* 0x000fe200078e00ff */
[----:B------:R-:W-:Y:S01]  /*4690*/  LOP3.LUT R3, R3, 0xe00, RZ, 0xc0, !PT ;  /* 0x00000e0003037812 */ /* 0x000fe200078ec0ff */
[----:B------:R-:W-:Y:S01]  /*46a0*/  FMUL R10, R10, R81 ;  /* 0x000000510a0a7220 */ /* 0x000fe20000400000 */
[----:B------:R-:W-:Y:S01]  /*46b0*/  LOP3.LUT R26, R26, 0x8, R69, 0xf8, !PT ;  /* 0x000000081a1a7812 */ /* 0x000fe200078ef845 */
[----:B------:R-:W-:Y:S01]  /*46c0*/  FMUL R95, R36, R95 ;  /* 0x0000005f245f7220 */ /* 0x000fe20000400000 */
[--C-:B------:R-:W-:Y:S01]  /*46d0*/  LOP3.LUT R3, R3, 0x20, R8.reuse, 0xf8, !PT ;  /* 0x0000002003037812 */ /* 0x100fe200078ef808 */
[----:B------:R-:W-:Y:S01]  /*46e0*/  FMUL R64, R37, R64 ;  /* 0x0000004025407220 */ /* 0x000fe20000400000 */
[----:B------:R-:W-:Y:S01]  /*46f0*/  LOP3.LUT R33, R26, 0x18, R33, 0x78, !PT ;  /* 0x000000181a217812 */ /* 0x000fe200078e7821 */
[----:B------:R-:W-:Y:S01]  /*4700*/  FMUL R83, R28, R83 ;  /* 0x000000531c537220 */ /* 0x000fe20000400000 */
[----:B------:R-:W-:Y:S01]  /*4710*/  LOP3.LUT R8, R3, 0x100, R8, 0xf8, !PT ;  /* 0x0000010003087812 */ /* 0x000fe200078ef808 */
[----:B------:R-:W-:Y:S01]  /*4720*/  IMAD.U32 R3, RZ, RZ, UR48 ;  /* 0x00000030ff037e24 */ /* 0x000fe2000f8e00ff */
[----:B------:R-:W-:Y:S01]  /*4730*/  LOP3.LUT P2, RZ, R18, 0x4, RZ, 0xc0, !PT ;  /* 0x0000000412ff7812 */ /* 0x000fe2000784c0ff */
[----:B------:R-:W-:Y:S01]  /*4740*/  FMUL R12, R12, R85 ;  /* 0x000000550c0c7220 */ /* 0x000fe20000400000 */
[----:B------:R-:W-:Y:S01]  /*4750*/  LOP3.LUT R8, R8, R33, RZ, 0xfc, !PT ;  /* 0x0000002108087212 */ /* 0x000fe200078efcff */
[----:B------:R-:W-:Y:S01]  /*4760*/  FMUL R87, R30, R87 ;  /* 0x000000571e577220 */ /* 0x000fe20000400000 */
[----:B------:R-:W-:Y:S01]  /*4770*/  F2FP.BF16.F32.PACK_AB R33, R10, R79 ;  /* 0x0000004f0a21723e */ /* 0x000fe200000010ff */
[----:B------:R-:W-:Y:S01]  /*4780*/  FMUL R14, R14, R89 ;  /* 0x000000590e0e7220 */ /* 0x000fe20000400000 */
[----:B------:R-:W-:Y:S01]  /*4790*/  MOV R10, 0x20 ;  /* 0x00000020000a7802 */ /* 0x000fe20000000f00 */
[----:B------:R-:W-:-:S02]  /*47a0*/  IMAD R3, R3, 0x1000, R8 ;  /* 0x0000100003037824 */ /* 0x000fc400078e0208 */
[----:B------:R-:W-:Y:S01]  /*47b0*/  FMUL R97, R38, R97 ;  /* 0x0000006126617220 */ /* 0x000fe20000400000 */
[----:B------:R-:W-:Y:S01]  /*47c0*/  FMUL R0, R39, R0 ;  /* 0x0000000027007220 */ /* 0x000fe20000400000 */
[----:B------:R-:W-:Y:S01]  /*47d0*/  FMUL R91, R32, R91 ;  /* 0x0000005b205b7220 */ /* 0x000fe20000400000 */
[----:B------:R-:W-:Y:S01]  /*47e0*/  FMUL R93, R34, R93 ;  /* 0x0000005d225d7220 */ /* 0x000fe20000400000 */
[----:B------:R-:W-:Y:S01]  /*47f0*/  FMUL R62, R35, R62 ;  /* 0x0000003e233e7220 */ /* 0x000fe20000400000 */
[----:B------:R-:W-:Y:S01]  /*4800*/  SEL R10, R10, 0xffffffe0, !P2 ;  /* 0xffffffe00a0a7807 */ /* 0x000fe20005000000 */
[----:B------:R-:W-:Y:S05]  /*4810*/  WARPSYNC.ALL ;  /* 0x0000000000007948 */ /* 0x000fea0003800000 */
[----:B------:R-:W-:Y:S01]  /*4820*/  LEA R3, R3, UR52, 0x1 ;  /* 0x0000003403037c11 */ /* 0x000fe2000f8e08ff */
[----:B------:R-:W-:Y:S01]  /*4830*/  BSSY B0, `(.L_x_104) ;  /* 0x0000019000007945 */ /* 0x000fe20003800000 */
[----:B------:R-:W-:-:S02]  /*4840*/  F2FP.BF16.F32.PACK_AB R94, R64, R95 ;  /* 0x0000005f405e723e */ /* 0x000fc400000010ff */
[----:B------:R-:W-:Y:S02]  /*4850*/  F2FP.BF16.F32.PACK_AB R32, R24, R75 ;  /* 0x0000004b1820723e */ /* 0x000fe400000010ff */
[----:B------:R-:W-:Y:S02]  /*4860*/  F2FP.BF16.F32.PACK_AB R34, R12, R83 ;  /* 0x000000530c22723e */ /* 0x000fe400000010ff */
[----:B------:R-:W-:Y:S02]  /*4870*/  F2FP.BF16.F32.PACK_AB R35, R14, R87 ;  /* 0x000000570e23723e */ /* 0x000fe400000010ff */
[----:B------:R-:W-:Y:S02]  /*4880*/  F2FP.BF16.F32.PACK_AB R95, R0, R97 ;  /* 0x00000061005f723e */ /* 0x000fe400000010ff */
[----:B------:R-:W-:Y:S01]  /*4890*/  F2FP.BF16.F32.PACK_AB R92, R20, R91 ;  /* 0x0000005b145c723e */ /* 0x000fe200000010ff */
[----:B------:R1:W-:Y:S01]  /*48a0*/  STSM.16.M88.4 [R3+0x200], R32 ;  /* 0x0002002003007844 */ /* 0x0003e20000000200 */
[----:B------:R-:W-:-:S02]  /*48b0*/  F2FP.BF16.F32.PACK_AB R93, R62, R93 ;  /* 0x0000005d3e5d723e */ /* 0x000fc400000010ff */
[----:B------:R-:W-:-:S05]  /*48c0*/  IADD3 R0, R10, 0x200, R3 ;  /* 0x000002000a007810 */ /* 0x000fca0007ffe003 */
[----:B------:R1:W-:Y:S01]  /*48d0*/  STSM.16.M88.4 [R0], R92 ;  /* 0x0000005c00007844 */ /* 0x0003e20000000200 */
[----:B------:R-:W-:Y:S01]  /*48e0*/  @!PT LDS RZ, [RZ] ;  /* 0x00000000fffff984 */ /* 0x000fe20000000800 */
[----:B------:R-:W-:Y:S01]  /*48f0*/  @!PT LDS RZ, [RZ] ;  /* 0x00000000fffff984 */ /* 0x000fe20000000800 */
[----:B------:R-:W-:Y:S01]  /*4900*/  @!PT LDS RZ, [RZ] ;  /* 0x00000000fffff984 */ /* 0x000fe20000000800 */
[----:B------:R-:W-:Y:S01]  /*4910*/  @!PT LDS RZ, [RZ] ;  /* 0x00000000fffff984 */ /* 0x000fe20000000800 */
[----:B------:R2:W-:Y:S06]  /*4920*/  MEMBAR.ALL.CTA ;  /* 0x0000000000007992 */ /* 0x0005ec0000008000 */
[----:B--2---:R-:W2:Y:S02]  /*4930*/  FENCE.VIEW.ASYNC.S ;  /* 0x00000000000073c6 */ /* 0x004ea40000000000 */
[----:B--2---:R-:W-:Y:S06]  /*4940*/  BAR.SYNC.DEFER_BLOCKING 0x1, 0x100 ;  /* 0x0044000000007b1d */ /* 0x004fec0000010000 */
[----:B------:R-:W-:Y:S05]  /*4950*/  @P5 BRA `(.L_x_105) ;  /* 0x0000000000185947 */ /* 0x000fea0003800000 */
[----:B------:R-:W-:Y:S02]  /*4960*/  ULEA UR44, UR48, UR52, 0xd ;  /* 0x00000034302c7291 */ /* 0x000fe4000f8e683f */
[----:B------:R-:W-:Y:S02]  /*4970*/  UIADD3 UR4, UP0, UR56, 0x4f0, URZ ;  /* 0x000004f038047890 */ /* 0x000fe4000ff1e03f */
[----:B------:R-:W-:Y:S02]  /*4980*/  UIADD3 UR44, UR44, 0x200, URZ ;  /* 0x000002002c2c7890 */ /* 0x000fe4000fffe03f */
[----:B------:R-:W-:-:S09]  /*4990*/  UIADD3.X UR5, URZ, UR57, URZ, UP0, !UPT ;  /* 0x000000393f057290 */ /* 0x000fd200087fe43f */
[----:B------:R2:W-:Y:S02]  /*49a0*/  UTMASTG.3D [UR44], [UR4] ;  /* 0x0000002c040073b5 */ /* 0x0005e40008010000 */
[----:B--2---:R0:W-:Y:S02]  /*49b0*/  UTMACMDFLUSH ;  /* 0x00000000000079b7 */ /* 0x0041e40000000000 */
.L_x_105:
[----:B------:R-:W-:Y:S05]  /*49c0*/  BSYNC B0 ;  /* 0x0000000000007941 */ /* 0x000fea0003800000 */
.L_x_104:
[----:B------:R-:W-:Y:S01]  /*49d0*/  UIADD3 UR4, UR48, 0x1, URZ ;  /* 0x0000000130047890 */ /* 0x000fe2000fffe03f */
[----:B------:R-:W-:Y:S01]  /*49e0*/  BSSY B0, `(.L_x_106) ;  /* 0x0000008000007945 */ /* 0x000fe20003800000 */
[----:B------:R-:W-:Y:S02]  /*49f0*/  UIADD3 UR8, UR50, UR43, URZ ;  /* 0x0000002b32087290 */ /* 0x000fe4000fffe03f */
[----:B------:R-:W-:-:S04]  /*4a00*/  UISETP.NE.AND UP0, UPT, UR4, 0x3, UPT ;  /* 0x000000030400788c */ /* 0x000fc8000bf05270 */
[----:B------:R-:W-:Y:S02]  /*4a10*/  USEL UR9, URZ, 0x1, UP0 ;  /* 0x000000013f097887 */ /* 0x000fe40008000000 */
[----:B------:R-:W-:Y:S02]  /*4a20*/  USEL UR10, UR4, URZ, UP0 ;  /* 0x0000003f040a7287 */ /* 0x000fe40008000000 */
[----:B------:R-:W-:Y:S01]  /*4a30*/  ULOP3.LUT UR9, UR49, UR9, URZ, 0x3c, !UPT ;  /* 0x0000000931097292 */ /* 0x000fe2000f8e3c3f */
[----:B------:R-:W-:Y:S11]  /*4a40*/  @P5 BRA `(.L_x_107) ;  /* 0x0000000000045947 */ /* 0x000ff60003800000 */
[----:B------:R-:W-:-:S04]  /*4a50*/  DEPBAR.LE SB0, 0x1 ;  /* 0x000080400000791a */ /* 0x000fc80000000000 */
.L_x_107:
[----:B------:R-:W-:Y:S05]  /*4a60*/  BSYNC B0 ;  /* 0x0000000000007941 */ /* 0x000fea0003800000 */
.L_x_106:
[----:B------:R-:W-:Y:S01]  /*4a70*/  BAR.SYNC.DEFER_BLOCKING 0x1, 0x100 ;  /* 0x0044000000007b1d */ /* 0x000fe20000010000 */
[----:B------:R-:W-:-:S13]  /*4a80*/  ISETP.NE.AND P2, PT, RZ, UR39, PT ;  /* 0x00000027ff007c0c */ /* 0x000fda000bf45270 */
[----:B------:R-:W-:Y:S05]  /*4a90*/  @!P2 BRA `(.L_x_108) ;  /* 0x000000000034a947 */ /* 0x000fea0003800000 */
[----:B------:R-:W-:Y:S04]  /*4aa0*/  BSSY B0, `(.L_x_109) ;  /* 0x0000009000007945 */ /* 0x000fe80003800000 */
[----:B------:R-:W-:Y:S05]  /*4ab0*/  @P0 BRA `(.L_x_110) ;  /* 0x00000000001c0947 */ /* 0x000fea0003800000 */
[----:B------:R-:W-:-:S13]  /*4ac0*/  ISETP.NE.AND P2, PT, R73, 0x3, PT ;  /* 0x000000034900780c */ /* 0x000fda0003f45270 */
[----:B------:R-:W-:Y:S05]  /*4ad0*/  @!P2 BRA `(.L_x_111) ;  /* 0x000000000004a947 */ /* 0x000fea0003800000 */
[----:B------:R-:W-:Y:S01]  /*4ae0*/  BPT.TRAP 0x1 ;  /* 0x000000040000795c */ /* 0x000fe20000300000 */
.L_x_111:
[----:B------:R-:W-:-:S04]  /*4af0*/  ULEA UR4, UR38, UR52, 0x3 ;  /* 0x0000003426047291 */ /* 0x000fc8000f8e183f */
[----:B------:R-:W-:-:S04]  /*4b00*/  UIADD3 UR4, UR4, 0x98, URZ ;  /* 0x0000009804047890 */ /* 0x000fc8000fffe03f */
[----:B------:R-:W-:-:S09]  /*4b10*/  UPRMT UR4, UR51, 0x654, UR4 ;  /* 0x0000065433047896 */ /* 0x000fd20008000004 */
[----:B------:R-:W-:Y:S03]  /*4b20*/  SYNCS.ARRIVE.TRANS64.RED.A1T0 RZ, [UR4], RZ ;  /* 0x000000ffffff79a7 */ /* 0x000fe60008100404 */
.L_x_110:
[----:B------:R-:W-:Y:S05]  /*4b30*/  BSYNC B0 ;  /* 0x0000000000007941 */ /* 0x000fea0003800000 */
.L_x_109:
[----:B------:R-:W-:-:S04]  /*4b40*/  UIADD3 UR38, UR38, 0x1, URZ ;  /* 0x0000000126267890 */ /* 0x000fc8000fffe03f */
[----:B------:R-:W-:-:S04]  /*4b50*/  UISETP.NE.AND UP0, UPT, UR38, 0x3, UPT ;  /* 0x000000032600788c */ /* 0x000fc8000bf05270 */
[----:B------:R-:W-:-:S12]  /*4b60*/  USEL UR38, UR38, URZ, UP0 ;  /* 0x0000003f26267287 */ /* 0x000fd80008000000 */
.L_x_108:
[----:B------:R-:W-:Y:S01]  /*4b70*/  USHF.R.U32.HI UR4, URZ, 0x3, UR8 ;  /* 0x000000033f047899 */ /* 0x000fe20008011608 */
[----:B------:R-:W-:Y:S01]  /*4b80*/  BSSY B0, `(.L_x_112) ;  /* 0x000003a000007945 */ /* 0x000fe20003800000 */
[----:B------:R-:W-:Y:S02]  /*4b90*/  UISETP.GT.U32.AND UP0, UPT, UR8, 0x7, UPT ;  /* 0x000000070800788c */ /* 0x000fe4000bf04070 */
[----:B------:R-:W-:Y:S02]  /*4ba0*/  ULOP3.LUT UR4, UR4, 0x1, URZ, 0xc0, !UPT ;  /* 0x0000000104047892 */ /* 0x000fe4000f8ec03f */
[----:B------:R-:W-:Y:S02]  /*4bb0*/  UISETP.LT.U32.AND UP1, UPT, UR50, 0x8, UP0 ;  /* 0x000000083200788c */ /* 0x000fe40008721070 */
[----:B------:R-:W-:Y:S02]  /*4bc0*/  UISETP.NE.U32.AND UP2, UPT, UR4, 0x1, UPT ;  /* 0x000000010400788c */ /* 0x000fe4000bf45070 */
[----:B------:R-:W-:-:S02]  /*4bd0*/  USEL UR5, URZ, 0x1, !UP1 ;  /* 0x000000013f057887 */ /* 0x000fc4000c800000 */
[----:B------:R-:W-:-:S04]  /*4be0*/  UISETP.GT.U32.AND UP0, UPT, UR50, 0x7, !UP2 ;  /* 0x000000073200788c */ /* 0x000fc8000d704070 */
[----:B------:R-:W-:-:S04]  /*4bf0*/  USEL UR4, URZ, 0x1, !UP0 ;  /* 0x000000013f047887 */ /* 0x000fc8000c000000 */
[----:B------:R-:W-:Y:S01]  /*4c00*/  ULOP3.LUT UR40, UR4, UR40, UR5, 0x96, !UPT ;  /* 0x0000002804287292 */ /* 0x000fe2000f8e9605 */
[----:B------:R-:W-:Y:S11]  /*4c10*/  @P0 BRA `(.L_x_113) ;  /* 0x0000000000c00947 */ /* 0x000ff60003800000 */
[----:B------:R-:W-:-:S13]  /*4c20*/  ISETP.NE.AND P2, PT, R73, 0x3, PT ;  /* 0x000000034900780c */ /* 0x000fda0003f45270 */
[----:B------:R-:W-:Y:S05]  /*4c30*/  @!P2 BRA `(.L_x_114) ;  /* 0x000000000004a947 */ /* 0x000fea0003800000 */
[----:B------:R-:W-:Y:S01]  /*4c40*/  BPT.TRAP 0x1 ;  /* 0x000000040000795c */ /* 0x000fe20000300000 */
.L_x_114:
[----:B------:R-:W-:Y:S01]  /*4c50*/  SHF.L.U32 R4, R4, 0x1f, RZ ;  /* 0x0000001f04047819 */ /* 0x000fe200000006ff */
[----:B------:R-:W-:Y:S01]  /*4c60*/  BSSY B1, `(.L_x_115) ;  /* 0x0000004000017945 */ /* 0x000fe20003800000 */
[----:B-1----:R-:W-:-:S04]  /*4c70*/  LEA R3, R5, UR52, 0x3 ;  /* 0x0000003405037c11 */ /* 0x002fc8000f8e18ff */
[----:B------:R-:W1:Y:S02]  /*4c80*/  SYNCS.PHASECHK.TRANS64.TRYWAIT P2, [R3+URZ+0x80], R4 ;  /* 0x00008004030075a7 */ /* 0x000e64000804017f */
[----:B-1----:R-:W-:Y:S05]  /*4c90*/  @!P2 BRA `(.L_x_116) ;  /* 0x000000500070a947 */ /* 0x002fea0003800000 */
.L_x_237:
[----:B------:R-:W-:Y:S05]  /*4ca0*/  BSYNC B1 ;  /* 0x0000000000017941 */ /* 0x000fea0003800000 */
.L_x_115:
[----:B------:R-:W-:Y:S05]  /*4cb0*/  @P1 BRA `(.L_x_113) ;  /* 0x0000000000981947 */ /* 0x000fea0003800000 */
[----:B------:R-:W-:Y:S01]  /*4cc0*/  IMAD R5, R5, 0x1000, R8 ;  /* 0x0000100005057824 */ /* 0x000fe200078e0208 */
[----:B------:R-:W-:Y:S05]  /*4cd0*/  WARPSYNC.ALL ;  /* 0x0000000000007948 */ /* 0x000fea0003800000 */
[----:B------:R-:W-:-:S04]  /*4ce0*/  LEA R5, R5, UR52, 0x1 ;  /* 0x0000003405057c11 */ /* 0x000fc8000f8e08ff */
[----:B------:R-:W-:Y:S01]  /*4cf0*/  IADD3 R29, R10, R5, RZ ;  /* 0x000000050a1d7210 */ /* 0x000fe20007ffe0ff */
[----:B------:R-:W2:Y:S05]  /*4d00*/  LDSM.16.M88.4 R12, [R5+0x200] ;  /* 0x00020000050c783b */ /* 0x000eaa0000000200 */
[----:B------:R-:W3:Y:S01]  /*4d10*/  LDSM.16.M88.4 R28, [R29+0x200] ;  /* 0x000200001d1c783b */ /* 0x000ee20000000200 */
[C---:B--2---:R-:W-:Y:S01]  /*4d20*/  IMAD.U32 R0, R12.reuse, 0x10000, RZ ;  /* 0x000100000c007824 */ /* 0x044fe200078e00ff */
[----:B------:R-:W-:Y:S01]  /*4d30*/  LOP3.LUT R6, R12, 0xffff0000, RZ, 0xc0, !PT ;  /* 0xffff00000c067812 */ /* 0x000fe200078ec0ff */
[----:B-1----:R-:W-:Y:S01]  /*4d40*/  IMAD.U32 R4, R13, 0x10000, RZ ;  /* 0x000100000d047824 */ /* 0x002fe200078e00ff */
[----:B------:R-:W-:Y:S01]  /*4d50*/  SHF.L.U32 R20, R14, 0x10, RZ ;  /* 0x000000100e147819 */ /* 0x000fe200000006ff */
[----:B------:R-:W-:Y:S01]  /*4d60*/  IMAD.U32 R24, R15, 0x10000, RZ ;  /* 0x000100000f187824 */ /* 0x000fe200078e00ff */
[----:B------:R-:W-:Y:S01]  /*4d70*/  LOP3.LUT R12, R13, 0xffff0000, RZ, 0xc0, !PT ;  /* 0xffff00000d0c7812 */ /* 0x000fe200078ec0ff */
[----:B---3--:R-:W-:Y:S01]  /*4d80*/  IMAD.U32 R32, R28, 0x10000, RZ ;  /* 0x000100001c207824 */ /* 0x008fe200078e00ff */
[----:B------:R-:W-:Y:S01]  /*4d90*/  LOP3.LUT R14, R14, 0xffff0000, RZ, 0xc0, !PT ;  /* 0xffff00000e0e7812 */ /* 0x000fe200078ec0ff */
[----:B------:R-:W-:Y:S01]  /*4da0*/  IMAD.U32 R38, R30, 0x10000, RZ ;  /* 0x000100001e267824 */ /* 0x000fe200078e00ff */
[----:B------:R-:W-:Y:S01]  /*4db0*/  LOP3.LUT R26, R15, 0xffff0000, RZ, 0xc0, !PT ;  /* 0xffff00000f1a7812 */ /* 0x000fe200078ec0ff */
[----:B------:R-:W-:Y:S01]  /*4dc0*/  IMAD.U32 R62, R31, 0x10000, RZ ;  /* 0x000100001f3e7824 */ /* 0x000fe200078e00ff */
[----:B------:R-:W-:Y:S01]  /*4dd0*/  LOP3.LUT R28, R28, 0xffff0000, RZ, 0xc0, !PT ;  /* 0xffff00001c1c7812 */ /* 0x000fe200078ec0ff */
[----:B------:R-:W-:Y:S01]  /*4de0*/  FMUL R7, R59, R0 ;  /* 0x000000003b077220 */ /* 0x000fe20000400000 */
[----:B------:R-:W-:Y:S01]  /*4df0*/  SHF.L.U32 R34, R29, 0x10, RZ ;  /* 0x000000101d227819 */ /* 0x000fe200000006ff */
[----:B------:R-:W-:Y:S01]  /*4e00*/  FMUL R6, R59, R6 ;  /* 0x000000063b067220 */ /* 0x000fe20000400000 */
[----:B------:R-:W-:Y:S01]  /*4e10*/  LOP3.LUT R36, R29, 0xffff0000, RZ, 0xc0, !PT ;  /* 0xffff00001d247812 */ /* 0x000fe200078ec0ff */
[C---:B------:R-:W-:Y:S01]  /*4e20*/  FMUL R15, R59.reuse, R4 ;  /* 0x000000043b0f7220 */ /* 0x040fe20000400000 */
[----:B------:R-:W-:Y:S01]  /*4e30*/  LOP3.LUT R30, R30, 0xffff0000, RZ, 0xc0, !PT ;  /* 0xffff00001e1e7812 */ /* 0x000fe200078ec0ff */
[----:B------:R-:W-:Y:S01]  /*4e40*/  FMUL R13, R59, R12 ;  /* 0x0000000c3b0d7220 */ /* 0x000fe20000400000 */
[----:B------:R-:W-:Y:S01]  /*4e50*/  LOP3.LUT R64, R31, 0xffff0000, RZ, 0xc0, !PT ;  /* 0xffff00001f407812 */ /* 0x000fe200078ec0ff */
[C---:B------:R-:W-:Y:S01]  /*4e60*/  FMUL R11, R59.reuse, R20 ;  /* 0x000000143b0b7220 */ /* 0x040fe20000400000 */
        /* <DEDUP_REMOVED lines=10> */
[----:B------:R-:W-:-:S07]  /*4f10*/  FMUL R67, R59, R64 ;  /* 0x000000403b437220 */ /* 0x000fce0000400000 */
.L_x_113:
[----:B------:R-:W-:Y:S05]  /*4f20*/  BSYNC B0 ;  /* 0x0000000000007941 */ /* 0x000fea0003800000 */
.L_x_112:
[----:B------:R-:W-:Y:S01]  /*4f30*/  MOV R62, 0x3bbb989d ;  /* 0x3bbb989d003e7802 */ /* 0x000fe20000000f00 */
[C---:B------:R-:W-:Y:S01]  /*4f40*/  FFMA R7, R60.reuse, R40, R7 ;  /* 0x000000283c077223 */ /* 0x040fe20000000007 */
[----:B------:R-:W-:Y:S02]  /*4f50*/  IMAD.MOV.U32 R69, RZ, RZ, 0x437c0000 ;  /* 0x437c0000ff457424 */ /* 0x000fe400078e00ff */
[C---:B------:R-:W-:Y:S01]  /*4f60*/  FFMA R6, R60.reuse, R41, R6 ;  /* 0x000000293c067223 */ /* 0x040fe20000000006 */
[C---:B------:R-:W-:Y:S01]  /*4f70*/  FFMA R13, R60.reuse, R43, R13 ;  /* 0x0000002b3c0d7223 */ /* 0x040fe2000000000d */
[----:B-1----:R-:W-:Y:S01]  /*4f80*/  FFMA.SAT R0, -R7, R62, 0.5 ;  /* 0x3f00000007007423 */ /* 0x002fe2000000213e */
[----:B------:R-:W-:Y:S01]  /*4f90*/  FFMA R15, R60, R42, R15 ;  /* 0x0000002a3c0f7223 */ /* 0x000fe2000000000f */
[----:B------:R-:W-:Y:S01]  /*4fa0*/  FFMA.SAT R3, -R6, R62, 0.5 ;  /* 0x3f00000006037423 */ /* 0x000fe2000000213e */
[----:B------:R-:W-:Y:S01]  /*4fb0*/  FFMA R11, R60, R44, R11 ;  /* 0x0000002c3c0b7223 */ /* 0x000fe2000000000b */
[-C--:B------:R-:W-:Y:S01]  /*4fc0*/  FFMA.RM R0, R0, R69.reuse, 12582913 ;  /* 0x4b40000100007423 */ /* 0x080fe20000004045 */
[-C--:B------:R-:W-:Y:S01]  /*4fd0*/  FFMA.SAT R20, -R13, R62.reuse, 0.5 ;  /* 0x3f0000000d147423 */ /* 0x080fe2000000213e */
[----:B------:R-:W-:Y:S01]  /*4fe0*/  FFMA.RM R5, R3, R69, 12582913 ;  /* 0x4b40000103057423 */ /* 0x000fe20000004045 */
[-C--:B------:R-:W-:Y:S01]  /*4ff0*/  FFMA.SAT R12, -R15, R62.reuse, 0.5 ;  /* 0x3f0000000f0c7423 */ /* 0x080fe2000000213e */
[----:B------:R-:W-:Y:S01]  /*5000*/  FADD R4, R0, -12583039 ;  /* 0xcb40007f00047421 */ /* 0x000fe20000000000 */
[-C--:B------:R-:W-:Y:S01]  /*5010*/  FFMA.SAT R28, -R11, R62.reuse, 0.5 ;  /* 0x3f0000000b1c7423 */ /* 0x080fe2000000213e */
[----:B------:R-:W-:Y:S01]  /*5020*/  FFMA R9, R60, R45, R9 ;  /* 0x0000002d3c097223 */ /* 0x000fe20000000009 */
[----:B------:R-:W-:Y:S01]  /*5030*/  FADD R3, R5, -12583039 ;  /* 0xcb40007f05037421 */ /* 0x000fe20000000000 */
[C---:B------:R-:W-:Y:S01]  /*5040*/  FFMA R4, -R7.reuse, 1.4426950216293334961, -R4 ;  /* 0x3fb8aa3b07047823 */ /* 0x040fe20000000904 */
[-C--:B------:R-:W-:Y:S01]  /*5050*/  FFMA.RM R24, R20, R69.reuse, 12582913 ;  /* 0x4b40000114187423 */ /* 0x080fe20000004045 */
[-C--:B------:R-:W-:Y:S01]  /*5060*/  FFMA.RM R14, R12, R69.reuse, 12582913 ;  /* 0x4b4000010c0e7423 */ /* 0x080fe20000004045 */
[-C--:B------:R-:W-:Y:S01]  /*5070*/  FFMA.RM R28, R28, R69.reuse, 12582913 ;  /* 0x4b4000011c1c7423 */ /* 0x080fe20000004045 */
[----:B------:R-:W-:Y:S01]  /*5080*/  FFMA R4, -R7, 1.925963033500011079e-08, R4 ;  /* 0x32a5706007047823 */ /* 0x000fe20000000104 */
[----:B------:R-:W-:Y:S01]  /*5090*/  FFMA.SAT R30, -R9, R62, 0.5 ;  /* 0x3f000000091e7423 */ /* 0x000fe2000000213e */
[----:B------:R-:W-:Y:S01]  /*50a0*/  FFMA R33, -R6, 1.4426950216293334961, -R3 ;  /* 0x3fb8aa3b06217823 */ /* 0x000fe20000000903 */
[----:B------:R-:W-:Y:S01]  /*50b0*/  FADD R26, R24, -12583039 ;  /* 0xcb40007f181a7421 */ /* 0x000fe20000000000 */
[----:B------:R1:W2:Y:S01]  /*50c0*/  MUFU.EX2 R3, R4 ;  /* 0x0000000400037308 */ /* 0x0002a20000000800 */
[----:B------:R-:W-:Y:S01]  /*50d0*/  FADD R12, R14, -12583039 ;  /* 0xcb40007f0e0c7421 */ /* 0x000fe20000000000 */
[----:B------:R-:W-:Y:S01]  /*50e0*/  FFMA.RM R30, R30, R69, 12582913 ;  /* 0x4b4000011e1e7423 */ /* 0x000fe20000004045 */
[C---:B------:R-:W-:Y:S01]  /*50f0*/  FFMA R23, R60.reuse, R47, R23 ;  /* 0x0000002f3c177223 */ /* 0x040fe20000000017 */
[C---:B------:R-:W-:Y:S01]  /*5100*/  FFMA R21, R60.reuse, R46, R21 ;  /* 0x0000002e3c157223 */ /* 0x040fe20000000015 */
[----:B------:R-:W-:Y:S01]  /*5110*/  FFMA R25, R60, R48, R25 ;  /* 0x000000303c197223 */ /* 0x000fe20000000019 */
[----:B------:R-:W-:Y:S01]  /*5120*/  FFMA R26, -R13, 1.4426950216293334961, -R26 ;  /* 0x3fb8aa3b0d1a7823 */ /* 0x000fe2000000091a */
[----:B------:R-:W-:Y:S01]  /*5130*/  FFMA R20, -R15, 1.4426950216293334961, -R12 ;  /* 0x3fb8aa3b0f147823 */ /* 0x000fe2000000090c */
[----:B------:R-:W-:Y:S01]  /*5140*/  FADD R32, R30, -12583039 ;  /* 0xcb40007f1e207421 */ /* 0x000fe20000000000 */
[----:B-1----:R-:W-:Y:S01]  /*5150*/  FADD R4, R28, -12583039 ;  /* 0xcb40007f1c047421 */ /* 0x002fe20000000000 */
[-C--:B------:R-:W-:Y:S01]  /*5160*/  FFMA.SAT R36, -R23, R62.reuse, 0.5 ;  /* 0x3f00000017247423 */ /* 0x080fe2000000213e */
[----:B------:R-:W-:Y:S01]  /*5170*/  FFMA R33, -R6, 1.925963033500011079e-08, R33 ;  /* 0x32a5706006217823 */ /* 0x000fe20000000121 */
[-C--:B------:R-:W-:Y:S01]  /*5180*/  FFMA.SAT R34, -R21, R62.reuse, 0.5 ;  /* 0x3f00000015227423 */ /* 0x080fe2000000213e */
[----:B------:R-:W-:Y:S01]  /*5190*/  FFMA R4, -R11, 1.4426950216293334961, -R4 ;  /* 0x3fb8aa3b0b047823 */ /* 0x000fe20000000904 */
[----:B------:R-:W-:Y:S01]  /*51a0*/  FFMA.SAT R38, -R25, R62, 0.5 ;  /* 0x3f00000019267423 */ /* 0x000fe2000000213e */
[----:B------:R-:W-:Y:S01]  /*51b0*/  FFMA R26, -R13, 1.925963033500011079e-08, R26 ;  /* 0x32a570600d1a7823 */ /* 0x000fe2000000011a */
[----:B------:R-:W-:Y:S01]  /*51c0*/  FFMA R20, -R15, 1.925963033500011079e-08, R20 ;  /* 0x32a570600f147823 */ /* 0x000fe20000000114 */
[----:B------:R-:W-:Y:S01]  /*51d0*/  FFMA R4, -R11, 1.925963033500011079e-08, R4 ;  /* 0x32a570600b047823 */ /* 0x000fe20000000104 */
[C---:B------:R-:W-:Y:S01]  /*51e0*/  FFMA R32, -R9.reuse, 1.4426950216293334961, -R32 ;  /* 0x3fb8aa3b09207823 */ /* 0x040fe20000000920 */
[-C--:B------:R-:W-:Y:S01]  /*51f0*/  FFMA.RM R36, R36, R69.reuse, 12582913 ;  /* 0x4b40000124247423 */ /* 0x080fe20000004045 */
[-C--:B------:R-:W-:Y:S01]  /*5200*/  FFMA.RM R34, R34, R69.reuse, 12582913 ;  /* 0x4b40000122227423 */ /* 0x080fe20000004045 */
[----:B------:R-:W-:Y:S01]  /*5210*/  FFMA.RM R38, R38, R69, 12582913 ;  /* 0x4b40000126267423 */ /* 0x000fe20000004045 */
[----:B------:R-:W-:Y:S01]  /*5220*/  MUFU.EX2 R12, R33 ;  /* 0x00000021000c7308 */ /* 0x000fe20000000800 */
[----:B------:R-:W-:Y:S01]  /*5230*/  FFMA R32, -R9, 1.925963033500011079e-08, R32 ;  /* 0x32a5706009207823 */ /* 0x000fe20000000120 */
[C---:B------:R-:W-:Y:S01]  /*5240*/  FFMA R27, R60.reuse, R50, R27 ;  /* 0x000000323c1b7223 */ /* 0x040fe2000000001b */
[C---:B------:R-:W-:Y:S01]  /*5250*/  FFMA R49, R60.reuse, R49, R61 ;  /* 0x000000313c317223 */ /* 0x040fe2000000003d */
[C---:B------:R-:W-:Y:S01]  /*5260*/  FFMA R51, R60.reuse, R51, R63 ;  /* 0x000000333c337223 */ /* 0x040fe2000000003f */
[C---:B------:R-:W-:Y:S01]  /*5270*/  FFMA R53, R60.reuse, R53, R65 ;  /* 0x000000353c357223 */ /* 0x040fe20000000041 */
[----:B------:R-:W-:Y:S01]  /*5280*/  FFMA R29, R60, R52, R29 ;  /* 0x000000343c1d7223 */ /* 0x000fe2000000001d */
[-C--:B------:R-:W-:Y:S01]  /*5290*/  FFMA.SAT R40, -R49, R62.reuse, 0.5 ;  /* 0x3f00000031287423 */ /* 0x080fe2000000213e */
[----:B------:R1:W-:Y:S01]  /*52a0*/  MUFU.EX2 R33, R26 ;  /* 0x0000001a00217308 */ /* 0x0003e20000000800 */
[-C--:B------:R-:W-:Y:S01]  /*52b0*/  FFMA.SAT R42, -R51, R62.reuse, 0.5 ;  /* 0x3f000000332a7423 */ /* 0x080fe2000000213e */
[----:B------:R-:W-:Y:S01]  /*52c0*/  FFMA.SAT R46, -R53, R62, 0.5 ;  /* 0x3f000000352e7423 */ /* 0x000fe2000000213e */
[-C--:B------:R-:W-:Y:S01]  /*52d0*/  FFMA.RM R40, R40, R69.reuse, 12582913 ;  /* 0x4b40000128287423 */ /* 0x080fe20000004045 */
[----:B------:R-:W-:Y:S01]  /*52e0*/  FFMA R31, R60, R54, R31 ;  /* 0x000000363c1f7223 */ /* 0x000fe2000000001f */
[----:B------:R-:W-:Y:S01]  /*52f0*/  FFMA.RM R42, R42, R69, 12582913 ;  /* 0x4b4000012a2a7423 */ /* 0x000fe20000004045 */
[----:B------:R-:W-:Y:S01]  /*5300*/  FFMA R55, R60, R55, R67 ;  /* 0x000000373c377223 */ /* 0x000fe20000000043 */
[----:B------:R-:W-:Y:S01]  /*5310*/  IMAD.SHL.U32 R0, R0, 0x800000, RZ ;  /* 0x0080000000007824 */ /* 0x000fe200078e00ff */
[----:B------:R3:W4:Y:S01]  /*5320*/  MUFU.EX2 R35, R20 ;  /* 0x0000001400237308 */ /* 0x0007220000000800 */
[----:B-1----:R-:W-:Y:S01]  /*5330*/  FADD R26, R36, -12583039 ;  /* 0xcb40007f241a7421 */ /* 0x002fe20000000000 */
[----:B------:R-:W-:Y:S01]  /*5340*/  FFMA.RM R46, R46, R69, 12582913 ;  /* 0x4b4000012e2e7423 */ /* 0x000fe20000004045 */
[-C--:B------:R-:W-:Y:S01]  /*5350*/  FFMA.SAT R44, -R29, R62.reuse, 0.5 ;  /* 0x3f0000001d2c7423 */ /* 0x080fe2000000213e */
[-C--:B------:R-:W-:Y:S01]  /*5360*/  FFMA.SAT R48, -R31, R62.reuse, 0.5 ;  /* 0x3f0000001f307423 */ /* 0x080fe2000000213e */
[----:B------:R-:W-:Y:S01]  /*5370*/  FFMA R26, -R23, 1.4426950216293334961, -R26 ;  /* 0x3fb8aa3b171a7823 */ /* 0x000fe2000000091a */
[-C--:B------:R-:W-:Y:S01]  /*5380*/  FFMA.SAT R50, -R55, R62.reuse, 0.5 ;  /* 0x3f00000037327423 */ /* 0x080fe2000000213e */
[----:B--2---:R-:W-:Y:S01]  /*5390*/  FFMA R65, R0, R3, 1 ;  /* 0x3f80000000417423 */ /* 0x004fe20000000003 */
[----:B------:R1:W2:Y:S01]  /*53a0*/  MUFU.EX2 R37, R4 ;  /* 0x0000000400257308 */ /* 0x0002a20000000800 */
[----:B---3--:R-:W-:Y:S01]  /*53b0*/  FADD R20, R34, -12583039 ;  /* 0xcb40007f22147421 */ /* 0x008fe20000000000 */
[----:B------:R-:W-:Y:S01]  /*53c0*/  FFMA R26, -R23, 1.925963033500011079e-08, R26 ;  /* 0x32a57060171a7823 */ /* 0x000fe2000000011a */
[----:B------:R-:W-:Y:S01]  /*53d0*/  FADD R0, R46, -12583039 ;  /* 0xcb40007f2e007421 */ /* 0x000fe20000000000 */
[----:B------:R-:W-:Y:S01]  /*53e0*/  SHF.L.U32 R5, R5, 0x17, RZ ;  /* 0x0000001705057819 */ /* 0x000fe200000006ff */
[C---:B------:R-:W-:Y:S01]  /*53f0*/  FFMA R20, -R21.reuse, 1.4426950216293334961, -R20 ;  /* 0x3fb8aa3b15147823 */ /* 0x040fe20000000914 */
[-C--:B------:R-:W-:Y:S01]  /*5400*/  FFMA.RM R44, R44, R69.reuse, 12582913 ;  /* 0x4b4000012c2c7423 */ /* 0x080fe20000004045 */
[-C--:B------:R-:W-:Y:S01]  /*5410*/  FFMA.RM R48, R48, R69.reuse, 12582913 ;  /* 0x4b40000130307423 */ /* 0x080fe20000004045 */
[----:B------:R3:W5:Y:S01]  /*5420*/  MUFU.EX2 R39, R32 ;  /* 0x0000002000277308 */ /* 0x0007620000000800 */
[----:B-1----:R-:W-:Y:S01]  /*5430*/  FADD R4, R38, -12583039 ;  /* 0xcb40007f26047421 */ /* 0x002fe20000000000 */
[----:B------:R-:W-:Y:S01]  /*5440*/  FFMA R20, -R21, 1.925963033500011079e-08, R20 ;  /* 0x32a5706015147823 */ /* 0x000fe20000000114 */
[----:B------:R-:W-:Y:S01]  /*5450*/  FFMA.RM R50, R50, R69, 12582913 ;  /* 0x4b40000132327423 */ /* 0x000fe20000004045 */
[----:B------:R-:W-:Y:S01]  /*5460*/  FFMA R0, -R53, 1.4426950216293334961, -R0 ;  /* 0x3fb8aa3b35007823 */ /* 0x000fe20000000900 */
[----:B------:R-:W-:Y:S01]  /*5470*/  FFMA R4, -R25, 1.4426950216293334961, -R4 ;  /* 0x3fb8aa3b19047823 */ /* 0x000fe20000000904 */
[----:B------:R-:W-:Y:S01]  /*5480*/  IMAD.SHL.U32 R14, R14, 0x800000, RZ ;  /* 0x008000000e0e7824 */ /* 0x000fe200078e00ff */
[----:B------:R-:W-:Y:S01]  /*5490*/  SHF.L.U32 R28, R28, 0x17, RZ ;  /* 0x000000171c1c7819 */ /* 0x000fe200000006ff */
[----:B------:R1:W5:Y:S01]  /*54a0*/  MUFU.EX2 R43, R26 ;  /* 0x0000001a002b7308 */ /* 0x0003620000000800 */
[----:B---3--:R-:W-:Y:S01]  /*54b0*/  FFMA.SAT R32, -R27, R62, 0.5 ;  /* 0x3f0000001b207423 */ /* 0x008fe2000000213e */
[----:B------:R-:W-:Y:S01]  /*54c0*/  FFMA R4, -R25, 1.925963033500011079e-08, R4 ;  /* 0x32a5706019047823 */ /* 0x000fe20000000104 */
[----:B------:R-:W-:Y:S01]  /*54d0*/  FFMA R0, -R53, 1.925963033500011079e-08, R0 ;  /* 0x32a5706035007823 */ /* 0x000fe20000000100 */
[----:B------:R-:W-:-:S02]  /*54e0*/  IMAD.SHL.U32 R24, R24, 0x800000, RZ ;  /* 0x0080000018187824 */ /* 0x000fc400078e00ff */
[----:B------:R-:W-:Y:S01]  /*54f0*/  FFMA.RM R32, R32, R69, 12582913 ;  /* 0x4b40000120207423 */ /* 0x000fe20000004045 */
[----:B----4-:R-:W-:Y:S01]  /*5500*/  FFMA R67, R14, R35, 1 ;  /* 0x3f8000000e437423 */ /* 0x010fe20000000023 */
[----:B------:R-:W-:Y:S01]  /*5510*/  SHF.L.U32 R36, R36, 0x17, RZ ;  /* 0x0000001724247819 */ /* 0x000fe200000006ff */
[----:B------:R3:W4:Y:S01]  /*5520*/  MUFU.EX2 R41, R20 ;  /* 0x0000001400297308 */ /* 0x0007220000000800 */
[----:B-1----:R-:W-:Y:S01]  /*5530*/  FADD R26, R32, -12583039 ;  /* 0xcb40007f201a7421 */ /* 0x002fe20000000000 */
[----:B------:R-:W-:Y:S01]  /*5540*/  FFMA R75, R24, R33, 1 ;  /* 0x3f800000184b7423 */ /* 0x000fe20000000021 */
[----:B------:R-:W-:Y:S01]  /*5550*/  IMAD.SHL.U32 R30, R30, 0x800000, RZ ;  /* 0x008000001e1e7824 */ /* 0x000fe200078e00ff */
[----:B------:R-:W-:Y:S01]  /*5560*/  BSSY B1, `(.L_x_117) ;  /* 0x000003d000017945 */ /* 0x000fe20003800000 */
[C---:B------:R-:W-:Y:S01]  /*5570*/  FFMA R26, -R27.reuse, 1.4426950216293334961, -R26 ;  /* 0x3fb8aa3b1b1a7823 */ /* 0x040fe2000000091a */
[----:B------:R-:W-:Y:S02]  /*5580*/  IMAD.SHL.U32 R34, R34, 0x800000, RZ ;  /* 0x0080000022227824 */ /* 0x000fe400078e00ff */
[----:B--2---:R-:W-:Y:S01]  /*5590*/  FFMA R37, R28, R37, 1 ;  /* 0x3f8000001c257423 */ /* 0x004fe20000000025 */
[----:B------:R1:W2:Y:S01]  /*55a0*/  MUFU.EX2 R45, R4 ;  /* 0x00000004002d7308 */ /* 0x0002a20000000800 */
[----:B---3--:R-:W-:Y:S01]  /*55b0*/  FADD R20, R40, -12583039 ;  /* 0xcb40007f28147421 */ /* 0x008fe20000000000 */
[----:B------:R-:W-:Y:S01]  /*55c0*/  FFMA R26, -R27, 1.925963033500011079e-08, R26 ;  /* 0x32a570601b1a7823 */ /* 0x000fe2000000011a */
[----:B------:R-:W-:-:S02]  /*55d0*/  IMAD.SHL.U32 R38, R38, 0x800000, RZ ;  /* 0x0080000026267824 */ /* 0x000fc400078e00ff */
[----:B-----5:R-:W-:Y:S01]  /*55e0*/  FFMA R39, R30, R39, 1 ;  /* 0x3f8000001e277423 */ /* 0x020fe20000000027 */
[C---:B------:R-:W-:Y:S01]  /*55f0*/  FFMA R20, -R49.reuse, 1.4426950216293334961, -R20 ;  /* 0x3fb8aa3b31147823 */ /* 0x040fe20000000914 */
[----:B------:R-:W-:Y:S02]  /*5600*/  IMAD.SHL.U32 R40, R40, 0x800000, RZ ;  /* 0x0080000028287824 */ /* 0x000fe400078e00ff */
[----:B------:R-:W-:Y:S01]  /*5610*/  FFMA R43, R36, R43, 1 ;  /* 0x3f800000242b7423 */ /* 0x000fe2000000002b */
[----:B------:R3:W5:Y:S01]  /*5620*/  MUFU.EX2 R61, R26 ;  /* 0x0000001a003d7308 */ /* 0x0007620000000800 */
[----:B-1----:R-:W-:Y:S01]  /*5630*/  FADD R4, R42, -12583039 ;  /* 0xcb40007f2a047421 */ /* 0x002fe20000000000 */
[----:B------:R-:W-:Y:S01]  /*5640*/  FFMA R20, -R49, 1.925963033500011079e-08, R20 ;  /* 0x32a5706031147823 */ /* 0x000fe20000000114 */
[----:B------:R-:W-:Y:S02]  /*5650*/  IMAD.SHL.U32 R32, R32, 0x800000, RZ ;  /* 0x0080000020207824 */ /* 0x000fe400078e00ff */
[----:B----4-:R-:W-:Y:S01]  /*5660*/  FFMA R41, R34, R41, 1 ;  /* 0x3f80000022297423 */ /* 0x010fe20000000029 */
[C---:B------:R-:W-:Y:S01]  /*5670*/  FFMA R4, -R51.reuse, 1.4426950216293334961, -R4 ;  /* 0x3fb8aa3b33047823 */ /* 0x040fe20000000904 */
[----:B------:R-:W-:Y:S01]  /*5680*/  IMAD.SHL.U32 R42, R42, 0x800000, RZ ;  /* 0x008000002a2a7824 */ /* 0x000fe200078e00ff */
[----:B------:R1:W4:Y:S02]  /*5690*/  MUFU.EX2 R47, R20 ;  /* 0x00000014002f7308 */ /* 0x0003240000000800 */
[----:B------:R-:W-:Y:S01]  /*56a0*/  FFMA R4, -R51, 1.925963033500011079e-08, R4 ;  /* 0x32a5706033047823 */ /* 0x000fe20000000104 */
[----:B---3--:R-:W-:Y:S01]  /*56b0*/  FFMA R26, R5, R12, 1 ;  /* 0x3f800000051a7423 */ /* 0x008fe2000000000c */
[C---:B------:R-:W-:Y:S01]  /*56c0*/  FADD R12, R50.reuse, -12583039 ;  /* 0xcb40007f320c7421 */ /* 0x040fe20000000000 */
[----:B------:R-:W-:Y:S01]  /*56d0*/  SHF.L.U32 R50, R50, 0x17, RZ ;  /* 0x0000001732327819 */ /* 0x000fe200000006ff */
[----:B------:R-:W-:-:S02]  /*56e0*/  IMAD.SHL.U32 R46, R46, 0x800000, RZ ;  /* 0x008000002e2e7824 */ /* 0x000fc400078e00ff */
[----:B--2---:R-:W-:Y:S01]  /*56f0*/  FFMA R45, R38, R45, 1 ;  /* 0x3f800000262d7423 */ /* 0x004fe2000000002d */
[C---:B------:R-:W-:Y:S01]  /*5700*/  FFMA R12, -R55.reuse, 1.4426950216293334961, -R12 ;  /* 0x3fb8aa3b370c7823 */ /* 0x040fe2000000090c */
[----:B------:R2:W3:Y:S01]  /*5710*/  MUFU.EX2 R63, R4 ;  /* 0x00000004003f7308 */ /* 0x0004e20000000800 */
[C---:B-1----:R-:W-:Y:S01]  /*5720*/  FADD R20, R44.reuse, -12583039 ;  /* 0xcb40007f2c147421 */ /* 0x042fe20000000000 */
[----:B------:R-:W-:Y:S01]  /*5730*/  SHF.L.U32 R44, R44, 0x17, RZ ;  /* 0x000000172c2c7819 */ /* 0x000fe200000006ff */
[----:B------:R-:W-:Y:S01]  /*5740*/  FFMA R12, -R55, 1.925963033500011079e-08, R12 ;  /* 0x32a57060370c7823 */ /* 0x000fe2000000010c */
[----:B-----5:R-:W-:Y:S01]  /*5750*/  FFMA R61, R32, R61, 1 ;  /* 0x3f800000203d7423 */ /* 0x020fe2000000003d */
[----:B------:R-:W-:-:S03]  /*5760*/  FFMA R20, -R29, 1.4426950216293334961, -R20 ;  /* 0x3fb8aa3b1d147823 */ /* 0x000fc60000000914 */
[----:B------:R1:W5:Y:S01]  /*5770*/  MUFU.EX2 R5, R0 ;  /* 0x0000000000057308 */ /* 0x0003620000000800 */
[C---:B--2---:R-:W-:Y:S01]  /*5780*/  FADD R4, R48.reuse, -12583039 ;  /* 0xcb40007f30047421 */ /* 0x044fe20000000000 */
[----:B------:R-:W-:Y:S01]  /*5790*/  FFMA R20, -R29, 1.925963033500011079e-08, R20 ;  /* 0x32a570601d147823 */ /* 0x000fe20000000114 */
[----:B------:R-:W-:Y:S02]  /*57a0*/  IMAD.SHL.U32 R48, R48, 0x800000, RZ ;  /* 0x0080000030307824 */ /* 0x000fe400078e00ff */
[----:B----4-:R-:W-:Y:S01]  /*57b0*/  FFMA R47, R40, R47, 1 ;  /* 0x3f800000282f7423 */ /* 0x010fe2000000002f */
[----:B------:R-:W-:Y:S02]  /*57c0*/  FFMA R4, -R31, 1.4426950216293334961, -R4 ;  /* 0x3fb8aa3b1f047823 */ /* 0x000fe40000000904 */
[----:B------:R-:W2:Y:S01]  /*57d0*/  MUFU.EX2 R3, R20 ;  /* 0x0000001400037308 */ /* 0x000ea20000000800 */
[----:B-1----:R-:W-:Y:S01]  /*57e0*/  IADD3 R0, R65, 0x1800000, RZ ;  /* 0x0180000041007810 */ /* 0x002fe20007ffe0ff */
[----:B------:R-:W-:Y:S01]  /*57f0*/  FFMA R4, -R31, 1.925963033500011079e-08, R4 ;  /* 0x32a570601f047823 */ /* 0x000fe20000000104 */
[----:B---3--:R-:W-:-:S02]  /*5800*/  FFMA R63, R42, R63, 1 ;  /* 0x3f8000002a3f7423 */ /* 0x008fc4000000003f */
[----:B------:R-:W-:-:S03]  /*5810*/  LOP3.LUT R0, R0, 0x7f800000, RZ, 0xc0, !PT ;  /* 0x7f80000000007812 */ /* 0x000fc600078ec0ff */
[----:B------:R-:W1:Y:S01]  /*5820*/  MUFU.EX2 R33, R4 ;  /* 0x0000000400217308 */ /* 0x000e620000000800 */
[----:B------:R-:W-:Y:S01]  /*5830*/  ISETP.GT.U32.AND P1, PT, R0, 0x1ffffff, PT ;  /* 0x01ffffff0000780c */ /* 0x000fe20003f24070 */
[----:B-----5:R-:W-:-:S06]  /*5840*/  FFMA R79, R46, R5, 1 ;  /* 0x3f8000002e4f7423 */ /* 0x020fcc0000000005 */
[----:B------:R-:W3:Y:S01]  /*5850*/  MUFU.EX2 R35, R12 ;  /* 0x0000000c00237308 */ /* 0x000ee20000000800 */
[----:B--2---:R-:W-:Y:S01]  /*5860*/  FFMA R77, R44, R3, 1 ;  /* 0x3f8000002c4d7423 */ /* 0x004fe20000000003 */
[----:B-1----:R-:W-:Y:S01]  /*5870*/  FFMA R33, R48, R33, 1 ;  /* 0x3f80000030217423 */ /* 0x002fe20000000021 */
[----:B---3--:R-:W-:-:S03]  /*5880*/  FFMA R35, R50, R35, 1 ;  /* 0x3f80000032237423 */ /* 0x008fc60000000023 */
[----:B------:R-:W-:Y:S05]  /*5890*/  @P1 BRA `(.L_x_118) ;  /* 0x0000000000141947 */ /* 0x000fea0003800000 */
[----:B------:R-:W-:Y:S01]  /*58a0*/  IMAD.MOV.U32 R3, RZ, RZ, R65 ;  /* 0x000000ffff037224 */ /* 0x000fe200078e0041 */
[----:B------:R-:W-:-:S07]  /*58b0*/  MOV R70, 0x58d0 ;  /* 0x000058d000467802 */ /* 0x000fce0000000f00 */
[----:B------:R-:W-:Y:S05]  /*58c0*/  CALL.REL.NOINC `($__internal_0_$__cuda_sm20_rcp_rn_f32_slowpath) ;  /* 0x0000004800c87944 */ /* 0x000fea0003c00000 */
[----:B------:R-:W-:Y:S01]  /*58d0*/  IMAD.MOV.U32 R4, RZ, RZ, R0 ;  /* 0x000000ffff047224 */ /* 0x000fe200078e0000 */
[----:B------:R-:W-:Y:S06]  /*58e0*/  BRA `(.L_x_119) ;  /* 0x0000000000107947 */ /* 0x000fec0003800000 */
.L_x_118:
[----:B------:R-:W1:Y:S02]  /*58f0*/  MUFU.RCP R4, R65 ;  /* 0x0000004100047308 */ /* 0x000e640000001000 */
[----:B-1----:R-:W-:-:S04]  /*5900*/  FFMA R0, R65, R4, -1 ;  /* 0xbf80000041007423 */ /* 0x002fc80000000004 */
[----:B------:R-:W-:-:S04]  /*5910*/  FADD.FTZ R3, -R0, -RZ ;  /* 0x800000ff00037221 */ /* 0x000fc80000010100 */
[----:B------:R-:W-:-:S07]  /*5920*/  FFMA R4, R4, R3, R4 ;  /* 0x0000000304047223 */ /* 0x000fce0000000004 */
.L_x_119:
[----:B------:R-:W-:Y:S05]  /*5930*/  BSYNC B1 ;  /* 0x0000000000017941 */ /* 0x000fea0003800000 */
.L_x_117:
        /* <DEDUP_REMOVED lines=10> */
.L_x_121:
[----:B------:R-:W1:Y:S02]  /*59e0*/  MUFU.RCP R5, R26 ;  /* 0x0000001a00057308 */ /* 0x000e640000001000 */
[----:B-1----:R-:W-:-:S04]  /*59f0*/  FFMA R0, R26, R5, -1 ;  /* 0xbf8000001a007423 */ /* 0x002fc80000000005 */
[----:B------:R-:W-:-:S04]  /*5a00*/  FADD.FTZ R0, -R0, -RZ ;  /* 0x800000ff00007221 */ /* 0x000fc80000010100 */
[----:B------:R-:W-:-:S07]  /*5a10*/  FFMA R5, R5, R0, R5 ;  /* 0x0000000005057223 */ /* 0x000fce0000000005 */
.L_x_122:
[----:B------:R-:W-:Y:S05]  /*5a20*/  BSYNC B1 ;  /* 0x0000000000017941 */ /* 0x000fea0003800000 */
.L_x_120:
        /* <DEDUP_REMOVED lines=10> */
.L_x_124:
[----:B------:R-:W1:Y:S02]  /*5ad0*/  MUFU.RCP R12, R67 ;  /* 0x00000043000c7308 */ /* 0x000e640000001000 */
[----:B-1----:R-:W-:-:S04]  /*5ae0*/  FFMA R0, R67, R12, -1 ;  /* 0xbf80000043007423 */ /* 0x002fc8000000000c */
[----:B------:R-:W-:-:S04]  /*5af0*/  FADD.FTZ R3, -R0, -RZ ;  /* 0x800000ff00037221 */ /* 0x000fc80000010100 */
[----:B------:R-:W-:-:S07]  /*5b00*/  FFMA R12, R12, R3, R12 ;  /* 0x000000030c0c7223 */ /* 0x000fce000000000c */
.L_x_125:
[----:B------:R-:W-:Y:S05]  /*5b10*/  BSYNC B1 ;  /* 0x0000000000017941 */ /* 0x000fea0003800000 */
.L_x_123:
        /* <DEDUP_REMOVED lines=10> */
.L_x_127:
[----:B------:R-:W1:Y:S02]  /*5bc0*/  MUFU.RCP R14, R75 ;  /* 0x0000004b000e7308 */ /* 0x000e640000001000 */
[----:B-1----:R-:W-:-:S04]  /*5bd0*/  FFMA R0, R75, R14, -1 ;  /* 0xbf8000004b007423 */ /* 0x002fc8000000000e */
[----:B------:R-:W-:-:S04]  /*5be0*/  FADD.FTZ R3, -R0, -RZ ;  /* 0x800000ff00037221 */ /* 0x000fc80000010100 */
[----:B------:R-:W-:-:S07]  /*5bf0*/  FFMA R14, R14, R3, R14 ;  /* 0x000000030e0e7223 */ /* 0x000fce000000000e */
.L_x_128:
[----:B------:R-:W-:Y:S05]  /*5c00*/  BSYNC B1 ;  /* 0x0000000000017941 */ /* 0x000fea0003800000 */
.L_x_126:
        /* <DEDUP_REMOVED lines=10> */
.L_x_130:
[----:B------:R-:W1:Y:S02]  /*5cb0*/  MUFU.RCP R20, R37 ;  /* 0x0000002500147308 */ /* 0x000e640000001000 */
[----:B-1----:R-:W-:-:S04]  /*5cc0*/  FFMA R0, R37, R20, -1 ;  /* 0xbf80000025007423 */ /* 0x002fc80000000014 */
[----:B------:R-:W-:-:S04]  /*5cd0*/  FADD.FTZ R3, -R0, -RZ ;  /* 0x800000ff00037221 */ /* 0x000fc80000010100 */
[----:B------:R-:W-:-:S07]  /*5ce0*/  FFMA R20, R20, R3, R20 ;  /* 0x0000000314147223 */ /* 0x000fce0000000014 */
.L_x_131:
[----:B------:R-:W-:Y:S05]  /*5cf0*/  BSYNC B1 ;  /* 0x0000000000017941 */ /* 0x000fea0003800000 */
.L_x_129:
        /* <DEDUP_REMOVED lines=10> */
.L_x_133:
[----:B------:R-:W1:Y:S02]  /*5da0*/  MUFU.RCP R24, R39 ;  /* 0x0000002700187308 */ /* 0x000e640000001000 */
[----:B-1----:R-:W-:-:S04]  /*5db0*/  FFMA R0, R39, R24, -1 ;  /* 0xbf80000027007423 */ /* 0x002fc80000000018 */
[----:B------:R-:W-:-:S04]  /*5dc0*/  FADD.FTZ R3, -R0, -RZ ;  /* 0x800000ff00037221 */ /* 0x000fc80000010100 */
[----:B------:R-:W-:-:S07]  /*5dd0*/  FFMA R24, R24, R3, R24 ;  /* 0x0000000318187223 */ /* 0x000fce0000000018 */
.L_x_134:
[----:B------:R-:W-:Y:S05]  /*5de0*/  BSYNC B1 ;  /* 0x0000000000017941 */ /* 0x000fea0003800000 */
.L_x_132:
        /* <DEDUP_REMOVED lines=10> */
.L_x_136:
[----:B------:R-:W1:Y:S02]  /*5e90*/  MUFU.RCP R26, R41 ;  /* 0x00000029001a7308 */ /* 0x000e640000001000 */
[----:B-1----:R-:W-:-:S04]  /*5ea0*/  FFMA R0, R41, R26, -1 ;  /* 0xbf80000029007423 */ /* 0x002fc8000000001a */
[----:B------:R-:W-:-:S04]  /*5eb0*/  FADD.FTZ R3, -R0, -RZ ;  /* 0x800000ff00037221 */ /* 0x000fc80000010100 */
[----:B------:R-:W-:-:S07]  /*5ec0*/  FFMA R26, R26, R3, R26 ;  /* 0x000000031a1a7223 */ /* 0x000fce000000001a */
.L_x_137:
[----:B------:R-:W-:Y:S05]  /*5ed0*/  BSYNC B1 ;  /* 0x0000000000017941 */ /* 0x000fea0003800000 */
.L_x_135:
        /* <DEDUP_REMOVED lines=10> */
.L_x_139:
[----:B------:R-:W1:Y:S02]  /*5f80*/  MUFU.RCP R28, R43 ;  /* 0x0000002b001c7308 */ /* 0x000e640000001000 */
[----:B-1----:R-:W-:-:S04]  /*5f90*/  FFMA R0, R43, R28, -1 ;  /* 0xbf8000002b007423 */ /* 0x002fc8000000001c */
[----:B------:R-:W-:-:S04]  /*5fa0*/  FADD.FTZ R3, -R0, -RZ ;  /* 0x800000ff00037221 */ /* 0x000fc80000010100 */
[----:B------:R-:W-:-:S07]  /*5fb0*/  FFMA R28, R28, R3, R28 ;  /* 0x000000031c1c7223 */ /* 0x000fce000000001c */
.L_x_140:
[----:B------:R-:W-:Y:S05]  /*5fc0*/  BSYNC B1 ;  /* 0x0000000000017941 */ /* 0x000fea0003800000 */
.L_x_138:
        /* <DEDUP_REMOVED lines=10> */
.L_x_142:
[----:B------:R-:W1:Y:S02]  /*6070*/  MUFU.RCP R30, R45 ;  /* 0x0000002d001e7308 */ /* 0x000e640000001000 */
[----:B-1----:R-:W-:-:S04]  /*6080*/  FFMA R0, R45, R30, -1 ;  /* 0xbf8000002d007423 */ /* 0x002fc8000000001e */
[----:B------:R-:W-:-:S04]  /*6090*/  FADD.FTZ R3, -R0, -RZ ;  /* 0x800000ff00037221 */ /* 0x000fc80000010100 */
[----:B------:R-:W-:-:S07]  /*60a0*/  FFMA R30, R30, R3, R30 ;  /* 0x000000031e1e7223 */ /* 0x000fce000000001e */
.L_x_143:
[----:B------:R-:W-:Y:S05]  /*60b0*/  BSYNC B1 ;  /* 0x0000000000017941 */ /* 0x000fea0003800000 */
.L_x_141:
        /* <DEDUP_REMOVED lines=10> */
.L_x_145:
[----:B------:R-:W1:Y:S02]  /*6160*/  MUFU.RCP R32, R47 ;  /* 0x0000002f00207308 */ /* 0x000e640000001000 */
[----:B-1----:R-:W-:-:S04]  /*6170*/  FFMA R0, R47, R32, -1 ;  /* 0xbf8000002f007423 */ /* 0x002fc80000000020 */
[----:B------:R-:W-:-:S04]  /*6180*/  FADD.FTZ R3, -R0, -RZ ;  /* 0x800000ff00037221 */ /* 0x000fc80000010100 */
[----:B------:R-:W-:-:S07]  /*6190*/  FFMA R32, R32, R3, R32 ;  /* 0x0000000320207223 */ /* 0x000fce0000000020 */
.L_x_146:
[----:B------:R-:W-:Y:S05]  /*61a0*/  BSYNC B1 ;  /* 0x0000000000017941 */ /* 0x000fea0003800000 */
.L_x_144:
        /* <DEDUP_REMOVED lines=10> */
.L_x_148:
[----:B------:R-:W1:Y:S02]  /*6250*/  MUFU.RCP R34, R61 ;  /* 0x0000003d00227308 */ /* 0x000e640000001000 */
[----:B-1----:R-:W-:-:S04]  /*6260*/  FFMA R0, R61, R34, -1 ;  /* 0xbf8000003d007423 */ /* 0x002fc80000000022 */
[----:B------:R-:W-:-:S04]  /*6270*/  FADD.FTZ R3, -R0, -RZ ;  /* 0x800000ff00037221 */ /* 0x000fc80000010100 */
[----:B------:R-:W-:-:S07]  /*6280*/  FFMA R34, R34, R3, R34 ;  /* 0x0000000322227223 */ /* 0x000fce0000000022 */
.L_x_149:
[----:B------:R-:W-:Y:S05]  /*6290*/  BSYNC B1 ;  /* 0x0000000000017941 */ /* 0x000fea0003800000 */
.L_x_147:
        /* <DEDUP_REMOVED lines=10> */
.L_x_151:
[----:B------:R-:W1:Y:S02]  /*6340*/  MUFU.RCP R36, R63 ;  /* 0x0000003f00247308 */ /* 0x000e640000001000 */
[----:B-1----:R-:W-:-:S04]  /*6350*/  FFMA R0, R63, R36, -1 ;  /* 0xbf8000003f007423 */ /* 0x002fc80000000024 */
[----:B------:R-:W-:-:S04]  /*6360*/  FADD.FTZ R3, -R0, -RZ ;  /* 0x800000ff00037221 */ /* 0x000fc80000010100 */
[----:B------:R-:W-:-:S07]  /*6370*/  FFMA R36, R36, R3, R36 ;  /* 0x0000000324247223 */ /* 0x000fce0000000024 */
.L_x_152:
[----:B------:R-:W-:Y:S05]  /*6380*/  BSYNC B1 ;  /* 0x0000000000017941 */ /* 0x000fea0003800000 */
.L_x_150:
        /* <DEDUP_REMOVED lines=10> */
.L_x_154:
[----:B------:R-:W1:Y:S02]  /*6430*/  MUFU.RCP R38, R77 ;  /* 0x0000004d00267308 */ /* 0x000e640000001000 */
[----:B-1----:R-:W-:-:S04]  /*6440*/  FFMA R0, R77, R38, -1 ;  /* 0xbf8000004d007423 */ /* 0x002fc80000000026 */
[----:B------:R-:W-:-:S04]  /*6450*/  FADD.FTZ R3, -R0, -RZ ;  /* 0x800000ff00037221 */ /* 0x000fc80000010100 */
[----:B------:R-:W-:-:S07]  /*6460*/  FFMA R38, R38, R3, R38 ;  /* 0x0000000326267223 */ /* 0x000fce0000000026 */
.L_x_155:
[----:B------:R-:W-:Y:S05]  /*6470*/  BSYNC B1 ;  /* 0x0000000000017941 */ /* 0x000fea0003800000 */
.L_x_153:
        /* <DEDUP_REMOVED lines=10> */
.L_x_157:
[----:B------:R-:W1:Y:S02]  /*6520*/  MUFU.RCP R40, R79 ;  /* 0x0000004f00287308 */ /* 0x000e640000001000 */
[----:B-1----:R-:W-:-:S04]  /*6530*/  FFMA R0, R79, R40, -1 ;  /* 0xbf8000004f007423 */ /* 0x002fc80000000028 */
[----:B------:R-:W-:-:S04]  /*6540*/  FADD.FTZ R3, -R0, -RZ ;  /* 0x800000ff00037221 */ /* 0x000fc80000010100 */
[----:B------:R-:W-:-:S07]  /*6550*/  FFMA R40, R40, R3, R40 ;  /* 0x0000000328287223 */ /* 0x000fce0000000028 */
.L_x_158:
[----:B------:R-:W-:Y:S05]  /*6560*/  BSYNC B1 ;  /* 0x0000000000017941 */ /* 0x000fea0003800000 */
.L_x_156:
        /* <DEDUP_REMOVED lines=10> */
.L_x_160:
[----:B------:R-:W1:Y:S02]  /*6610*/  MUFU.RCP R42, R33 ;  /* 0x00000021002a7308 */ /* 0x000e640000001000 */
[----:B-1----:R-:W-:-:S04]  /*6620*/  FFMA R0, R33, R42, -1 ;  /* 0xbf80000021007423 */ /* 0x002fc8000000002a */
[----:B------:R-:W-:-:S04]  /*6630*/  FADD.FTZ R3, -R0, -RZ ;  /* 0x800000ff00037221 */ /* 0x000fc80000010100 */
[----:B------:R-:W-:-:S07]  /*6640*/  FFMA R42, R42, R3, R42 ;  /* 0x000000032a2a7223 */ /* 0x000fce000000002a */
.L_x_161:
[----:B------:R-:W-:Y:S05]  /*6650*/  BSYNC B1 ;  /* 0x0000000000017941 */ /* 0x000fea0003800000 */
.L_x_159:
        /* <DEDUP_REMOVED lines=9> */
.L_x_163:
[----:B------:R-:W1:Y:S02]  /*66f0*/  MUFU.RCP R0, R35 ;  /* 0x0000002300007308 */ /* 0x000e640000001000 */
[----:B-1----:R-:W-:-:S04]  /*6700*/  FFMA R3, R35, R0, -1 ;  /* 0xbf80000023037423 */ /* 0x002fc80000000000 */
[----:B------:R-:W-:-:S04]  /*6710*/  FADD.FTZ R3, -R3, -RZ ;  /* 0x800000ff03037221 */ /* 0x000fc80000010100 */
[----:B------:R-:W-:-:S07]  /*6720*/  FFMA R0, R0, R3, R0 ;  /* 0x0000000300007223 */ /* 0x000fce0000000000 */
.L_x_164:
[----:B------:R-:W-:Y:S05]  /*6730*/  BSYNC B1 ;  /* 0x0000000000017941 */ /* 0x000fea0003800000 */
.L_x_162:
[----:B------:R-:W-:Y:S02]  /*6740*/  IMAD.U32 R3, RZ, RZ, UR10 ;  /* 0x0000000aff037e24 */ /* 0x000fe4000f8e00ff */
[----:B------:R-:W-:Y:S01]  /*6750*/  FMUL R4, R7, R4 ;  /* 0x0000000407047220 */ /* 0x000fe20000400000 */
[----:B------:R-:W-:Y:S01]  /*6760*/  FMUL R5, R6, R5 ;  /* 0x0000000506057220 */ /* 0x000fe20000400000 */
[----:B------:R-:W-:Y:S01]  /*6770*/  FMUL R12, R15, R12 ;  /* 0x0000000c0f0c7220 */ /* 0x000fe20000400000 */
[----:B------:R-:W-:Y:S01]  /*6780*/  FMUL R13, R13, R14 ;  /* 0x0000000e0d0d7220 */ /* 0x000fe20000400000 */
[----:B------:R-:W-:Y:S01]  /*6790*/  LEA R8, R3, R8, 0xc ;  /* 0x0000000803087211 */ /* 0x000fe200078e60ff */
[----:B------:R-:W-:Y:S01]  /*67a0*/  FMUL R20, R11, R20 ;  /* 0x000000140b147220 */ /* 0x000fe20000400000 */
        /* <DEDUP_REMOVED lines=11> */
[----:B------:R-:W-:Y:S01]  /*6860*/  LEA R3, R8, UR52, 0x1 ;  /* 0x0000003408037c11 */ /* 0x000fe2000f8e08ff */
[----:B------:R-:W-:Y:S05]  /*6870*/  WARPSYNC.ALL ;  /* 0x0000000000007948 */ /* 0x000fea0003800000 */
[----:B------:R-:W-:Y:S01]  /*6880*/  F2FP.BF16.F32.PACK_AB R4, R5, R4 ;  /* 0x000000040504723e */ /* 0x000fe200000010ff */
[----:B------:R-:W-:Y:S01]  /*6890*/  BSSY B0, `(.L_x_165) ;  /* 0x000001d000007945 */ /* 0x000fe20003800000 */
[----:B------:R-:W-:-:S02]  /*68a0*/  F2FP.BF16.F32.PACK_AB R5, R13, R12 ;  /* 0x0000000c0d05723e */ /* 0x000fc400000010ff */
[----:B------:R-:W-:Y:S02]  /*68b0*/  F2FP.BF16.F32.PACK_AB R6, R9, R20 ;  /* 0x000000140906723e */ /* 0x000fe400000010ff */
[----:B------:R-:W-:Y:S02]  /*68c0*/  F2FP.BF16.F32.PACK_AB R7, R23, R26 ;  /* 0x0000001a1707723e */ /* 0x000fe400000010ff */
[----:B------:R-:W-:Y:S02]  /*68d0*/  F2FP.BF16.F32.PACK_AB R36, R49, R30 ;  /* 0x0000001e3124723e */ /* 0x000fe400000010ff */
[----:B------:R-:W-:Y:S01]  /*68e0*/  F2FP.BF16.F32.PACK_AB R37, R51, R34 ;  /* 0x000000223325723e */ /* 0x000fe200000010ff */
[----:B------:R1:W-:Y:S01]  /*68f0*/  STSM.16.M88.4 [R3+0x200], R4 ;  /* 0x0002000403007844 */ /* 0x0003e20000000200 */
[----:B------:R-:W-:Y:S02]  /*6900*/  F2FP.BF16.F32.PACK_AB R38, R53, R38 ;  /* 0x000000263526723e */ /* 0x000fe400000010ff */
        /* <DEDUP_REMOVED lines=14> */
[----:B------:R-:W-:Y:S02]  /*69f0*/  UIADD3 UR4, UR4, 0x200, URZ ;  /* 0x0000020004047890 */ /* 0x000fe4000fffe03f */
[----:B------:R-:W-:Y:S01]  /*6a00*/  UIADD3.X UR13, URZ, UR57, URZ, UP0, !UPT ;  /* 0x000000393f0d7290 */ /* 0x000fe200087fe43f */
[----:B------:R-:W-:Y:S01]  /*6a10*/  UMOV UR6, UR46 ;  /* 0x0000002e00067c82 */ /* 0x000fe20008000000 */
[----:B------:R-:W-:-:S07]  /*6a20*/  UMOV UR7, UR47 ;  /* 0x0000002f00077c82 */ /* 0x000fce0008000000 */
[----:B------:R2:W-:Y:S01]  /*6a30*/  UTMASTG.3D [UR4], [UR12] ;  /* 0x000000040c0073b5 */ /* 0x0005e20008010000 */
[----:B------:R0:W-:Y:S01]  /*6a40*/  UTMACMDFLUSH ;  /* 0x00000000000079b7 */ /* 0x0001e20000000000 */
[----:B--2---:R-:W-:-:S04]  /*6a50*/  DEPBAR.LE SB0, 0x1 ;  /* 0x000080400000791a */ /* 0x004fc80000000000 */
.L_x_166:
[----:B------:R-:W-:Y:S05]  /*6a60*/  BSYNC B0 ;  /* 0x0000000000007941 */ /* 0x000fea0003800000 */
.L_x_165:
[----:B------:R-:W-:Y:S06]  /*6a70*/  BAR.SYNC.DEFER_BLOCKING 0x1, 0x100 ;  /* 0x0044000000007b1d */ /* 0x000fec0000010000 */
[----:B------:R-:W-:Y:S04]  /*6a80*/  BSSY B0, `(.L_x_167) ;  /* 0x0000009000007945 */ /* 0x000fe80003800000 */
[----:B------:R-:W-:Y:S05]  /*6a90*/  @P0 BRA `(.L_x_168) ;  /* 0x00000000001c0947 */ /* 0x000fea0003800000 */
[----:B------:R-:W-:-:S13]  /*6aa0*/  ISETP.NE.AND P0, PT, R73, 0x3, PT ;  /* 0x000000034900780c */ /* 0x000fda0003f05270 */
[----:B------:R-:W-:Y:S05]  /*6ab0*/  @!P0 BRA `(.L_x_169) ;  /* 0x0000000000048947 */ /* 0x000fea0003800000 */
[----:B------:R-:W-:Y:S01]  /*6ac0*/  BPT.TRAP 0x1 ;  /* 0x000000040000795c */ /* 0x000fe20000300000 */
.L_x_169:
[----:B------:R-:W-:-:S04]  /*6ad0*/  ULEA UR4, UR38, UR52, 0x3 ;  /* 0x0000003426047291 */ /* 0x000fc8000f8e183f */
[----:B------:R-:W-:-:S04]  /*6ae0*/  UIADD3 UR4, UR4, 0x98, URZ ;  /* 0x0000009804047890 */ /* 0x000fc8000fffe03f */
[----:B------:R-:W-:-:S09]  /*6af0*/  UPRMT UR4, UR51, 0x654, UR4 ;  /* 0x0000065433047896 */ /* 0x000fd20008000004 */
[----:B------:R-:W-:Y:S03]  /*6b00*/  SYNCS.ARRIVE.TRANS64.RED.A1T0 RZ, [UR4], RZ ;  /* 0x000000ffffff79a7 */ /* 0x000fe60008100404 */
.L_x_168:
[----:B------:R-:W-:Y:S05]  /*6b10*/  BSYNC B0 ;  /* 0x0000000000007941 */ /* 0x000fea0003800000 */
.L_x_167:
[----:B------:R-:W-:Y:S01]  /*6b20*/  IADD3 R16, P0, R16, UR36, RZ ;  /* 0x0000002410107c10 */ /* 0x000fe2000ff1e0ff */
[----:B------:R-:W-:Y:S01]  /*6b30*/  ULDC.64 UR4, c[0x0][0x8f8] ;  /* 0x00023e0000047ab9 */ /* 0x000fe20000000a00 */
[----:B------:R-:W-:Y:S01]  /*6b40*/  UIADD3 UR38, UR38, 0x1, URZ ;  /* 0x0000000126267890 */ /* 0x000fe2000fffe03f */
[----:B------:R-:W-:Y:S01]  /*6b50*/  PRMT R0, RZ, 0x7610, R0 ;  /* 0x00007610ff007816 */ /* 0x000fe20000000000 */
[----:B------:R-:W-:Y:S01]  /*6b60*/  UMOV UR47, 0xffffffff ;  /* 0xffffffff002f7882 */ /* 0x000fe20000000000 */
[----:B------:R-:W-:Y:S01]  /*6b70*/  IADD3.X R17, R17, UR42, RZ, P0, !PT ;  /* 0x0000002a11117c10 */ /* 0x000fe200087fe4ff */
[----:B------:R-:W-:Y:S01]  /*6b80*/  UISETP.NE.AND UP0, UPT, UR38, 0x3, UPT ;  /* 0x000000032600788c */ /* 0x000fe2000bf05270 */
[----:B------:R-:W-:Y:S01]  /*6b90*/  ISETP.GE.U32.AND P0, PT, R16, UR4, PT ;  /* 0x0000000410007c0c */ /* 0x000fe2000bf06070 */
[----:B------:R-:W-:Y:S02]  /*6ba0*/  IMAD.MOV.U32 R23, RZ, RZ, -0x1 ;  /* 0xffffffffff177424 */ /* 0x000fe400078e00ff */
[----:B------:R-:W-:Y:S01]  /*6bb0*/  USEL UR38, UR38, URZ, UP0 ;  /* 0x0000003f26267287 */ /* 0x000fe20008000000 */
[----:B------:R-:W-:Y:S01]  /*6bc0*/  ISETP.GE.U32.AND.EX P0, PT, R17, UR5, PT, P0 ;  /* 0x0000000511007c0c */ /* 0x000fe2000bf06100 */
[----:B------:R-:W-:-:S12]  /*6bd0*/  IMAD.MOV.U32 R62, RZ, RZ, -0x1 ;  /* 0xffffffffff3e7424 */ /* 0x000fd800078e00ff */
[----:B------:R-:W-:Y:S05]  /*6be0*/  @P0 BRA `(.L_x_170) ;  /* 0x0000000400680947 */ /* 0x000fea0003800000 */
[----:B------:R-:W2:Y:S01]  /*6bf0*/  S2R R12, SR_CTAID.X ;  /* 0x00000000000c7919 */ /* 0x000ea20000002500 */
[----:B-1----:R-:W1:Y:S01]  /*6c00*/  LDC.64 R10, c[0x0][0x8d0] ;  /* 0x00023400ff0a7b82 */ /* 0x002e620000000a00 */
[----:B------:R-:W-:Y:S01]  /*6c10*/  ULDC UR4, c[0x0][0x150] ;  /* 0x0000540000047ab9 */ /* 0x000fe20000000800 */
[----:B------:R-:W-:Y:S01]  /*6c20*/  MOV R8, R16 ;  /* 0x0000001000087202 */ /* 0x000fe20000000f00 */
[----:B------:R-:W3:Y:S01]  /*6c30*/  S2R R24, SR_CTAID.Y ;  /* 0x0000000000187919 */ /* 0x000ee20000002600 */
[----:B------:R-:W-:-:S04]  /*6c40*/  IMAD.MOV.U32 R9, RZ, RZ, R17 ;  /* 0x000000ffff097224 */ /* 0x000fc800078e0011 */
[----:B------:R-:W4:Y:S08]  /*6c50*/  LDC R25, c[0x0][0x144] ;  /* 0x00005100ff197b82 */ /* 0x000f300000000800 */
[----:B------:R-:W3:Y:S08]  /*6c60*/  LDC R0, c[0x0][0x8d8] ;  /* 0x00023600ff007b82 */ /* 0x000ef00000000800 */
[----:B------:R-:W3:Y:S01]  /*6c70*/  LDC.64 R14, c[0x0][0x8c8] ;  /* 0x00023200ff0e7b82 */ /* 0x000ee20000000a00 */
[----:B-1----:R-:W-:-:S04]  /*6c80*/  ISETP.NE.U32.AND P0, PT, R10, RZ, PT ;  /* 0x000000ff0a00720c */ /* 0x002fc80003f05070 */
[----:B------:R-:W-:Y:S02]  /*6c90*/  ISETP.NE.AND.EX P0, PT, R11, RZ, PT, P0 ;  /* 0x000000ff0b00720c */ /* 0x000fe40003f05300 */
[----:B--2---:R-:W-:-:S05]  /*6ca0*/  I2FP.F32.U32 R3, R12 ;  /* 0x0000000c00037245 */ /* 0x004fca0000201000 */
[----:B------:R-:W-:-:S04]  /*6cb0*/  FMUL R3, R3, UR4 ;  /* 0x0000000403037c20 */ /* 0x000fc80008400000 */
[----:B------:R1:W2:Y:S02]  /*6cc0*/  F2I.U32.TRUNC.NTZ R23, R3 ;  /* 0x0000000300177305 */ /* 0x0002a4000020f000 */
[----:B----4-:R-:W-:Y:S05]  /*6cd0*/  @!P0 BRA `(.L_x_171) ;  /* 0x0000000000288947 */ /* 0x010fea0003800000 */
[----:B-1----:R-:W1:Y:S02]  /*6ce0*/  LDC R3, c[0x0][0x8dc] ;  /* 0x00023700ff037b82 */ /* 0x002e640000000800 */
[----:B-1----:R-:W-:-:S05]  /*6cf0*/  IADD3 R3, P0, R16, R3, RZ ;  /* 0x0000000310037210 */ /* 0x002fca0007f1e0ff */
        /* <DEDUP_REMOVED lines=8> */
.L_x_171:
[----:B------:R-:W4:Y:S01]  /*6d80*/  LDC.64 R20, c[0x0][0x8e8] ;  /* 0x00023a00ff147b82 */ /* 0x000f220000000a00 */
[-CC-:B---3--:R-:W-:Y:S01]  /*6d90*/  SHF.R.U64 R31, R8, R0.reuse, R9.reuse ;  /* 0x00000000081f7219 */ /* 0x188fe20000001209 */
[----:B------:R-:W-:Y:S01]  /*6da0*/  ULDC UR4, c[0x0][0x154] ;  /* 0x0000550000047ab9 */ /* 0x000fe20000000800 */
[----:B------:R-:W-:Y:S02]  /*6db0*/  SHF.R.U32.HI R0, RZ, R0, R9 ;  /* 0x00000000ff007219 */ /* 0x000fe40000011609 */
[----:B-1----:R-:W-:Y:S02]  /*6dc0*/  IADD3 R3, P0, RZ, -R31, RZ ;  /* 0x8000001fff037210 */ /* 0x002fe40007f1e0ff */
[----:B--2---:R-:W-:Y:S01]  /*6dd0*/  IADD3 R23, -R23, RZ, RZ ;  /* 0x000000ff17177210 */ /* 0x004fe20007ffe1ff */
[----:B------:R-:W1:Y:S01]  /*6de0*/  LDC R6, c[0x0][0x8c0] ;  /* 0x00023000ff067b82 */ /* 0x000e620000000800 */
[----:B------:R-:W-:Y:S01]  /*6df0*/  MOV R7, 0x1 ;  /* 0x0000000100077802 */ /* 0x000fe20000000f00 */
[----:B------:R-:W-:-:S02]  /*6e00*/  IMAD.X R5, RZ, RZ, ~R0, P0 ;  /* 0x000000ffff057224 */ /* 0x000fc400000e0e00 */
[----:B------:R-:W-:Y:S02]  /*6e10*/  IMAD R26, R25, R23, R12 ;  /* 0x00000017191a7224 */ /* 0x000fe400078e020c */
[-C--:B------:R-:W-:Y:S02]  /*6e20*/  IMAD R0, R5, R14.reuse, RZ ;  /* 0x0000000e05007224 */ /* 0x080fe400078e02ff */
[----:B------:R-:W2:Y:S01]  /*6e30*/  LDC R8, c[0x0][0x8b0] ;  /* 0x00022c00ff087b82 */ /* 0x000ea20000000800 */
[----:B------:R-:W-:-:S04]  /*6e40*/  IMAD.WIDE.U32 R4, R3, R14, R16 ;  /* 0x0000000e03047225 */ /* 0x000fc800078e0010 */
[----:B------:R-:W-:Y:S01]  /*6e50*/  IMAD R3, R3, R15, R0 ;  /* 0x0000000f03037224 */ /* 0x000fe200078e0200 */
[----:B------:R-:W-:Y:S02]  /*6e60*/  I2FP.F32.U32 R0, R24 ;  /* 0x0000001800007245 */ /* 0x000fe40000201000 */
[----:B------:R-:W3:Y:S01]  /*6e70*/  LDC R28, c[0x0][0x900] ;  /* 0x00024000ff1c7b82 */ /* 0x000ee20000000800 */
[----:B------:R-:W-:Y:S01]  /*6e80*/  IMAD.IADD R3, R5, 0x1, R3 ;  /* 0x0000000105037824 */ /* 0x000fe200078e0203 */
[----:B----4-:R-:W-:Y:S01]  /*6e90*/  ISETP.NE.U32.AND P0, PT, R20, RZ, PT ;  /* 0x000000ff1400720c */ /* 0x010fe20003f05070 */
[----:B------:R-:W-:Y:S01]  /*6ea0*/  FMUL R0, R0, UR4 ;  /* 0x0000000400007c20 */ /* 0x000fe20008400000 */
[----:B------:R-:W-:Y:S02]  /*6eb0*/  IMAD.MOV.U32 R5, RZ, RZ, -0x1 ;  /* 0xffffffffff057424 */ /* 0x000fe400078e00ff */
[----:B------:R-:W-:Y:S01]  /*6ec0*/  ISETP.NE.AND.EX P0, PT, R21, RZ, PT, P0 ;  /* 0x000000ff1500720c */ /* 0x000fe20003f05300 */
[----:B------:R4:W3:Y:S01]  /*6ed0*/  F2I.U32.TRUNC.NTZ R13, R0 ;  /* 0x00000000000d7305 */ /* 0x0008e2000020f000 */
[----:B------:R-:W4:Y:S01]  /*6ee0*/  LDC R15, c[0x0][0x148] ;  /* 0x00005200ff0f7b82 */ /* 0x000f220000000800 */
[----:B-1----:R-:W-:-:S02]  /*6ef0*/  SHF.R.U64 R12, R4, R6, R3 ;  /* 0x00000006040c7219 */ /* 0x002fc40000001203 */
[----:B------:R-:W-:-:S05]  /*6f00*/  SHF.R.U32.HI R3, RZ, R6, R3 ;  /* 0x00000006ff037219 */ /* 0x000fca0000011603 */
[----:B------:R-:W1:Y:S01]  /*6f10*/  LDC R25, c[0x0][0x8a8] ;  /* 0x00022a00ff197b82 */ /* 0x000e620000000800 */
[-CC-:B--2---:R-:W-:Y:S02]  /*6f20*/  SHF.R.U64 R10, R12, R8.reuse, R3.reuse ;  /* 0x000000080c0a7219 */ /* 0x184fe40000001203 */
[----:B------:R-:W-:-:S05]  /*6f30*/  SHF.R.U32.HI R3, RZ, R8, R3 ;  /* 0x00000008ff037219 */ /* 0x000fca0000011603 */
[----:B------:R-:W2:Y:S01]  /*6f40*/  LDC R27, c[0x0][0x8f0] ;  /* 0x00023c00ff1b7b82 */ /* 0x000ea20000000800 */
[-C--:B---3--:R-:W-:Y:S02]  /*6f50*/  SHF.L.U32 R4, R5, R28.reuse, RZ ;  /* 0x0000001c05047219 */ /* 0x088fe400000006ff */
[-CC-:B------:R-:W-:Y:S02]  /*6f60*/  SHF.R.U64 R14, R10, R28.reuse, R3.reuse ;  /* 0x0000001c0a0e7219 */ /* 0x180fe40000001203 */
[----:B------:R-:W-:Y:S02]  /*6f70*/  SHF.R.U32.HI R5, RZ, R28, R3 ;  /* 0x0000001cff057219 */ /* 0x000fe40000011603 */
[----:B------:R-:W-:Y:S01]  /*6f80*/  LOP3.LUT R23, RZ, R4, RZ, 0x33, !PT ;  /* 0x00000004ff177212 */ /* 0x000fe200078e33ff */
[----:B------:R-:W3:Y:S01]  /*6f90*/  LDC R29, c[0x0][0x8e0] ;  /* 0x00023800ff1d7b82 */ /* 0x000ee20000000800 */
[----:B------:R-:W-:Y:S01]  /*6fa0*/  SHF.L.U32 R28, R7, R28, RZ ;  /* 0x0000001c071c7219 */ /* 0x000fe200000006ff */
[----:B------:R-:W-:-:S06]  /*6fb0*/  IMAD.MOV.U32 R4, RZ, RZ, R14 ;  /* 0x000000ffff047224 */ /* 0x000fcc00078e000e */
        /* <DEDUP_REMOVED lines=12> */
.L_x_172:
[----:B------:R-:W-:Y:S01]  /*7080*/  ISETP.NE.AND P0, PT, R2, 0x1, PT ;  /* 0x000000010200780c */ /* 0x000fe20003f05270 */
[----:B------:R-:W-:Y:S01]  /*7090*/  IMAD.MOV R13, RZ, RZ, -R13 ;  /* 0x000000ffff0d7224 */ /* 0x000fe200078e0a0d */
[----:B--2-4-:R-:W-:Y:S02]  /*70a0*/  SHF.R.U64 R0, R4, R27, R5 ;  /* 0x0000001b04007219 */ /* 0x014fe40000001205 */
[----:B------:R-:W-:Y:S02]  /*70b0*/  LOP3.LUT R23, R10, R23, RZ, 0xc0, !PT ;  /* 0x000000170a177212 */ /* 0x000fe400078ec0ff */
[----:B-1----:R-:W-:Y:S01]  /*70c0*/  IADD3 R5, R25, -0x1, RZ ;  /* 0xffffffff19057810 */ /* 0x002fe20007ffe0ff */
[----:B------:R-:W-:Y:S01]  /*70d0*/  IMAD.MOV R3, RZ, RZ, -R0 ;  /* 0x000000ffff037224 */ /* 0x000fe200078e0a00 */
[----:B------:R-:W-:Y:S01]  /*70e0*/  R2UR UR47, R31 ;  /* 0x000000001f2f72ca */ /* 0x000fe200000e0000 */
[----:B------:R-:W-:Y:S01]  /*70f0*/  IMAD R23, R28, R0, R23 ;  /* 0x000000001c177224 */ /* 0x000fe200078e0217 */
[----:B------:R-:W-:Y:S01]  /*7100*/  LOP3.LUT R5, R12, R5, RZ, 0xc0, !PT ;  /* 0x000000050c057212 */ /* 0x000fe200078ec0ff */
[----:B---3--:R-:W-:-:S02]  /*7110*/  IMAD R0, R3, R29, R14 ;  /* 0x0000001d03007224 */ /* 0x008fc400078e020e */
[----:B------:R-:W-:Y:S02]  /*7120*/  @P0 IMAD R26, R15, R13, R24 ;  /* 0x0000000d0f1a0224 */ /* 0x000fe400078e0218 */
[----:B------:R-:W-:Y:S02]  /*7130*/  IMAD R0, R0, R25, R5 ;  /* 0x0000001900007224 */ /* 0x000fe400078e0205 */
[----:B------:R-:W-:Y:S02]  /*7140*/  IMAD R23, R23, R30, R26 ;  /* 0x0000001e17177224 */ /* 0x000fe400078e021a */
[----:B------:R-:W-:-:S03]  /*7150*/  IMAD.MOV.U32 R3, RZ, RZ, 0x1 ;  /* 0x00000001ff037424 */ /* 0x000fc600078e00ff */
[----:B------:R-:W-:Y:S02]  /*7160*/  SEL R62, R0, R23, !P0 ;  /* 0x00000017003e7207 */ /* 0x000fe40004000000 */
[----:B------:R-:W-:Y:S02]  /*7170*/  SEL R23, R23, R0, !P0 ;  /* 0x0000000017177207 */ /* 0x000fe40004000000 */
[----:B------:R-:W-:-:S07]  /*7180*/  PRMT R0, R3, 0x7610, R0 ;  /* 0x0000761003007816 */ /* 0x000fce0000000000 */
.L_x_170:
[----:B------:R-:W-:Y:S01]  /*7190*/  UIADD3 UR48, UR10, 0x1, URZ ;  /* 0x000000010a307890 */ /* 0x000fe2000fffe03f */
[----:B------:R-:W-:Y:S01]  /*71a0*/  LOP3.LUT P0, RZ, R0, 0xff, RZ, 0xc0, !PT ;  /* 0x000000ff00ff7812 */ /* 0x000fe2000780c0ff */
[----:B------:R-:W-:Y:S02]  /*71b0*/  ULOP3.LUT UR43, UR8, 0x7, URZ, 0xc0, !UPT ;  /* 0x00000007082b7892 */ /* 0x000fe4000f8ec03f */
[----:B------:R-:W-:Y:S02]  /*71c0*/  UISETP.NE.AND UP0, UPT, UR48, 0x3, UPT ;  /* 0x000000033000788c */ /* 0x000fe4000bf05270 */
[----:B------:R-:W-:Y:S02]  /*71d0*/  UIADD3 UR39, UR39, 0x2, URZ ;  /* 0x0000000227277890 */ /* 0x000fe4000fffe03f */
[----:B------:R-:W-:Y:S02]  /*71e0*/  USEL UR49, URZ, 0x1, UP0 ;  /* 0x000000013f317887 */ /* 0x000fe40008000000 */
[----:B------:R-:W-:-:S02]  /*71f0*/  USEL UR48, UR48, URZ, UP0 ;  /* 0x0000003f30307287 */ /* 0x000fc40008000000 */
[----:B------:R-:W-:Y:S02]  /*7200*/  ULOP3.LUT UR49, UR9, UR49, URZ, 0x3c, !UPT ;  /* 0x0000003109317292 */ /* 0x000fe4000f8e3c3f */
[----:B------:R-:W-:Y:S10]  /*7210*/  @P0 BRA `(.L_x_173) ;  /* 0xffffffa400540947 */ /* 0x000ff4000383ffff */
[----:B------:R-:W-:-:S13]  /*7220*/  PLOP3.LUT P0, PT, PT, PT, PT, 0x8, 0x0 ;  /* 0x000000000000781c */ /* 0x000fda0003f0e170 */
.L_x_23:
[----:B------:R-:W-:Y:S05]  /*7230*/  @P0 BRA `(.L_x_15) ;  /* 0x0000002800c00947 */ /* 0x000fea0003800000 */
[----:B------:R-:W-:Y:S01]  /*7240*/  ULDC.64 UR6, c[0x0][0x588] ;  /* 0x0001620000067ab9 */ /* 0x000fe20000000a00 */
[----:B------:R-:W-:Y:S01]  /*7250*/  ULDC.64 UR4, c[0x0][0x590] ;  /* 0x0001640000047ab9 */ /* 0x000fe20000000a00 */
[----:B------:R-:W-:Y:S01]  /*7260*/  ISETP.NE.U32.AND P0, PT, RZ, UR6, PT ;  /* 0x00000006ff007c0c */ /* 0x000fe2000bf05070 */
[----:B------:R-:W-:-:S04]  /*7270*/  DEPBAR.LE SB0, 0x0 ;  /* 0x000080000000791a */ /* 0x000fc80000000000 */
[----:B------:R-:W-:Y:S01]  /*7280*/  ISETP.NE.U32.AND P1, PT, RZ, UR4, PT ;  /* 0x00000004ff007c0c */ /* 0x000fe2000bf25070 */
[----:B------:R-:W-:Y:S01]  /*7290*/  BSSY B0, `(.L_x_174) ;  /* 0x0000015000007945 */ /* 0x000fe20003800000 */
[----:B------:R-:W-:Y:S02]  /*72a0*/  ISETP.NE.AND.EX P0, PT, RZ, UR7, PT, P0 ;  /* 0x00000007ff007c0c */ /* 0x000fe4000bf05300 */
[----:B------:R-:W-:-:S13]  /*72b0*/  ISETP.NE.AND.EX P1, PT, RZ, UR5, PT, P1 ;  /* 0x00000005ff007c0c */ /* 0x000fda000bf25310 */
[----:B------:R-:W-:Y:S05]  /*72c0*/  @P0 BRA P1, `(.L_x_175) ;  /* 0x0000000000440947 */ /* 0x000fea0000800000 */
[----:B------:R-:W-:-:S04]  /*72d0*/  ISETP.NE.U32.AND P0, PT, RZ, UR4, PT ;  /* 0x00000004ff007c0c */ /* 0x000fc8000bf05070 */
[----:B------:R-:W-:-:S13]  /*72e0*/  ISETP.NE.AND.EX P0, PT, RZ, UR5, PT, P0 ;  /* 0x00000005ff007c0c */ /* 0x000fda000bf05300 */
[----:B------:R-:W-:Y:S05]  /*72f0*/  @!P0 BRA `(.L_x_176) ;  /* 0x00000000002c8947 */ /* 0x000fea0003800000 */
[----:B------:R-:W-:-:S13]  /*7300*/  LOP3.LUT P0, RZ, R58, 0xff, RZ, 0xc0, !PT ;  /* 0x000000ff3aff7812 */ /* 0x000fda000780c0ff */
[----:B------:R-:W-:Y:S05]  /*7310*/  @!P0 BRA `(.L_x_177) ;  /* 0x0000000000108947 */ /* 0x000fea0003800000 */
[----:B-----5:R-:W-:-:S13]  /*7320*/  FSETP.NEU.AND P0, PT, R59, RZ, PT ;  /* 0x000000ff3b00720b */ /* 0x020fda0003f0d000 */
[----:B------:R-:W-:Y:S05]  /*7330*/  @!P0 BREAK B0 ;  /* 0x0000000000008942 */ /* 0x000fea0003800000 */
[----:B------:R-:W-:Y:S05]  /*7340*/  @P0 BRA `(.L_x_175) ;  /* 0x0000000000240947 */ /* 0x000fea0003800000 */
[----:B------:R-:W-:Y:S05]  /*7350*/  BRA `(.L_x_15) ;  /* 0x0000002800787947 */ /* 0x000fea0003800000 */
.L_x_177:
[----:B------:R-:W-:-:S04]  /*7360*/  ISETP.NE.U32.AND P0, PT, RZ, UR6, PT ;  /* 0x00000006ff007c0c */ /* 0x000fc8000bf05070 */
[----:B------:R-:W-:-:S13]  /*7370*/  ISETP.NE.AND.EX P0, PT, RZ, UR7, PT, P0 ;  /* 0x00000007ff007c0c */ /* 0x000fda000bf05300 */
[----:B------:R-:W-:Y:S05]  /*7380*/  @!P0 BREAK B0 ;  /* 0x0000000000008942 */ /* 0x000fea0003800000 */
[----:B------:R-:W-:Y:S05]  /*7390*/  @P0 BRA `(.L_x_175) ;  /* 0x0000000000100947 */ /* 0x000fea0003800000 */
[----:B------:R-:W-:Y:S05]  /*73a0*/  BRA `(.L_x_15) ;  /* 0x0000002800647947 */ /* 0x000fea0003800000 */
.L_x_176:
[----:B-----5:R-:W-:-:S13]  /*73b0*/  FSETP.NEU.AND P0, PT, R59, RZ, PT ;  /* 0x000000ff3b00720b */ /* 0x020fda0003f0d000 */
[----:B------:R-:W-:Y:S05]  /*73c0*/  @!P0 BREAK B0 ;  /* 0x0000000000008942 */ /* 0x000fea0003800000 */
[----:B------:R-:W-:Y:S05]  /*73d0*/  @!P0 BRA `(.L_x_15) ;  /* 0x0000002800588947 */ /* 0x000fea0003800000 */
.L_x_175:
[----:B-1----:R-:W-:Y:S05]  /*73e0*/  BSYNC B0 ;  /* 0x0000000000007941 */ /* 0x002fea0003800000 */
.L_x_174:
[----:B------:R-:W-:-:S04]  /*73f0*/  LOP3.LUT R19, R19, 0x1, RZ, 0xfc, !PT ;  /* 0x0000000113137812 */ /* 0x000fc800078efcff */
[----:B------:R-:W-:-:S13]  /*7400*/  ISETP.NE.AND P0, PT, R19, 0x3, PT ;  /* 0x000000031300780c */ /* 0x000fda0003f05270 */
[----:B------:R-:W-:Y:S05]  /*7410*/  @!P0 BRA `(.L_x_178) ;  /* 0x0000000000048947 */ /* 0x000fea0003800000 */
[----:B------:R-:W-:Y:S01]  /*7420*/  BPT.TRAP 0x1 ;  /* 0x000000040000795c */ /* 0x000fe20000300000 */
.L_x_178:
[----:B------:R-:W1:Y:S01]  /*7430*/  S2UR UR5, SR_CgaCtaId ;  /* 0x00000000000579c3 */ /* 0x000e620000008800 */
[----:B------:R-:W-:Y:S02]  /*7440*/  UMOV UR4, 0x400 ;  /* 0x0000040000047882 */ /* 0x000fe40000000000 */
[----:B-1----:R-:W-:-:S04]  /*7450*/  ULEA UR4, UR5, UR4, 0x18 ;  /* 0x0000000405047291 */ /* 0x002fc8000f8ec03f */
[----:B------:R-:W-:-:S04]  /*7460*/  ULEA UR4, UR38, UR4, 0x3 ;  /* 0x0000000426047291 */ /* 0x000fc8000f8e183f */
[----:B------:R-:W-:-:S04]  /*7470*/  UIADD3 UR4, UR4, 0x98, URZ ;  /* 0x0000009804047890 */ /* 0x000fc8000fffe03f */
[----:B------:R-:W-:-:S09]  /*7480*/  UPRMT UR4, UR5, 0x654, UR4 ;  /* 0x0000065405047896 */ /* 0x000fd20008000004 */
[----:B------:R-:W-:Y:S01]  /*7490*/  SYNCS.ARRIVE.TRANS64.RED.A1T0 RZ, [UR4], RZ ;  /* 0x000000ffffff79a7 */ /* 0x000fe20008100404 */
[----:B------:R-:W-:Y:S05]  /*74a0*/  BRA `(.L_x_15) ;  /* 0x0000002800247947 */ /* 0x000fea0003800000 */
.L_x_14:
[----:B------:R-:W-:Y:S01]  /*74b0*/  ULDC.64 UR4, c[0x0][0x8f8] ;  /* 0x00023e0000047ab9 */ /* 0x000fe20000000a00 */
[----:B------:R-:W-:Y:S01]  /*74c0*/  PRMT R8, RZ, 0x7610, R8 ;  /* 0x00007610ff087816 */ /* 0x000fe20000000008 */
[----:B------:R-:W-:Y:S01]  /*74d0*/  IMAD.MOV.U32 R20, RZ, RZ, -0x1 ;  /* 0xffffffffff147424 */ /* 0x000fe200078e00ff */
[----:B------:R-:W-:Y:S01]  /*74e0*/  ISETP.GE.U32.AND P1, PT, R16, UR4, PT ;  /* 0x0000000410007c0c */ /* 0x000fe2000bf26070 */
[----:B------:R-:W-:Y:S01]  /*74f0*/  IMAD.MOV.U32 R13, RZ, RZ, -0x1 ;  /* 0xffffffffff0d7424 */ /* 0x000fe200078e00ff */
[----:B------:R-:W-:Y:S02]  /*7500*/  MOV R21, 0xffffffff ;  /* 0xffffffff00157802 */ /* 0x000fe40000000f00 */
[----:B------:R-:W-:-:S13]  /*7510*/  ISETP.GE.U32.AND.EX P1, PT, R17, UR5, PT, P1 ;  /* 0x0000000511007c0c */ /* 0x000fda000bf26110 */
[----:B------:R-:W-:Y:S05]  /*7520*/  @P1 BRA `(.L_x_179) ;  /* 0x0000000400281947 */ /* 0x000fea0003800000 */
[----:B------:R-:W2:Y:S01]  /*7530*/  LDC.64 R20, c[0x0][0x8d0] ;  /* 0x00023400ff147b82 */ /* 0x000ea20000000a00 */
[----:B------:R-:W-:Y:S01]  /*7540*/  MOV R14, R16 ;  /* 0x00000010000e7202 */ /* 0x000fe20000000f00 */
[----:B------:R-:W-:-:S06]  /*7550*/  IMAD.MOV.U32 R15, RZ, RZ, R17 ;  /* 0x000000ffff0f7224 */ /* 0x000fcc00078e0011 */
        /* <DEDUP_REMOVED lines=15> */
.L_x_180:
        /* <DEDUP_REMOVED lines=10> */
[----:B------:R-:W-:-:S03]  /*76f0*/  IMAD R13, R13, R27, R8 ;  /* 0x0000001b0d0d7224 */ /* 0x000fc600078e0208 */
[----:B------:R-:W5:Y:S01]  /*7700*/  LDC R29, c[0x0][0x900] ;  /* 0x00024000ff1d7b82 */ /* 0x000f620000000800 */
[----:B--2---:R-:W-:Y:S02]  /*7710*/  ISETP.NE.U32.AND P1, PT, R30, RZ, PT ;  /* 0x000000ff1e00720c */ /* 0x004fe40003f25070 */
[----:B------:R-:W-:Y:S02]  /*7720*/  IADD3 R11, R11, R13, RZ ;  /* 0x0000000d0b0b7210 */ /* 0x000fe40007ffe0ff */
[----:B------:R-:W-:-:S03]  /*7730*/  ISETP.NE.AND.EX P1, PT, R31, RZ, PT, P1 ;  /* 0x000000ff1f00720c */ /* 0x000fc60003f25310 */
[----:B------:R-:W2:Y:S01]  /*7740*/  LDC R26, c[0x0][0x8a8] ;  /* 0x00022a00ff1a7b82 */ /* 0x000ea20000000800 */
[-CC-:B---3--:R-:W-:Y:S01]  /*7750*/  SHF.R.U64 R20, R10, R12.reuse, R11.reuse ;  /* 0x0000000c0a147219 */ /* 0x188fe2000000120b */
[----:B------:R-:W-:Y:S01]  /*7760*/  IMAD.MOV.U32 R10, RZ, RZ, -0x1 ;  /* 0xffffffffff0a7424 */ /* 0x000fe200078e00ff */
[----:B------:R-:W-:-:S05]  /*7770*/  SHF.R.U32.HI R11, RZ, R12, R11 ;  /* 0x0000000cff0b7219 */ /* 0x000fca000001160b */
[----:B------:R-:W3:Y:S01]  /*7780*/  LDC R28, c[0x0][0x8f0] ;  /* 0x00023c00ff1c7b82 */ /* 0x000ee20000000800 */
[-CC-:B----4-:R-:W-:Y:S02]  /*7790*/  SHF.R.U64 R25, R20, R14.reuse, R11.reuse ;  /* 0x0000000e14197219 */ /* 0x190fe4000000120b */
[----:B------:R-:W-:-:S05]  /*77a0*/  SHF.R.U32.HI R8, RZ, R14, R11 ;  /* 0x0000000eff087219 */ /* 0x000fca000001160b */
[----:B------:R-:W4:Y:S01]  /*77b0*/  LDC R32, c[0x0][0x8e0] ;  /* 0x00023800ff207b82 */ /* 0x000f220000000800 */
[-C--:B-----5:R-:W-:Y:S02]  /*77c0*/  SHF.L.U32 R10, R10, R29.reuse, RZ ;  /* 0x0000001d0a0a7219 */ /* 0x0a0fe400000006ff */
[-CC-:B------:R-:W-:Y:S02]  /*77d0*/  SHF.R.U64 R27, R25, R29.reuse, R8.reuse ;  /* 0x0000001d191b7219 */ /* 0x180fe40000001208 */
[----:B------:R-:W-:Y:S02]  /*77e0*/  LOP3.LUT R36, RZ, R10, RZ, 0x33, !PT ;  /* 0x0000000aff247212 */ /* 0x000fe400078e33ff */
[----:B------:R-:W-:Y:S01]  /*77f0*/  SHF.R.U32.HI R11, RZ, R29, R8 ;  /* 0x0000001dff0b7219 */ /* 0x000fe20000011608 */
[----:B------:R-:W1:Y:S01]  /*7800*/  LDC R33, c[0x0][0x8b8] ;  /* 0x00022e00ff217b82 */ /* 0x000e620000000800 */
[----:B------:R-:W-:Y:S01]  /*7810*/  MOV R10, R27 ;  /* 0x0000001b000a7202 */ /* 0x000fe20000000f00 */
[----:B------:R-:W-:Y:S06]  /*7820*/  @!P1 BRA `(.L_x_181) ;  /* 0x0000000000289947 */ /* 0x000fec0003800000 */
[----:B------:R-:W5:Y:S02]  /*7830*/  LDC R8, c[0x0][0x8f4] ;  /* 0x00023d00ff087b82 */ /* 0x000f640000000800 */
[----:B-----5:R-:W-:-:S05]  /*7840*/  IADD3 R15, P1, R27, R8, RZ ;  /* 0x000000081b0f7210 */ /* 0x020fca0007f3e0ff */
[----:B------:R-:W-:-:S04]  /*7850*/  IMAD.X R21, RZ, RZ, R11, P1 ;  /* 0x000000ffff157224 */ /* 0x000fc800008e060b */
[----:B------:R-:W-:-:S04]  /*7860*/  IMAD.WIDE.U32 R10, R21, R30, RZ ;  /* 0x0000001e150a7225 */ /* 0x000fc800078e00ff */
[----:B------:R-:W-:-:S04]  /*7870*/  IMAD.WIDE.U32 R12, P1, R15, R31, R10 ;  /* 0x0000001f0f0c7225 */ /* 0x000fc8000782000a */
[----:B------:R-:W-:Y:S01]  /*7880*/  IMAD.WIDE.U32 R10, R15, R30, RZ ;  /* 0x0000001e0f0a7225 */ /* 0x000fe200078e00ff */
[----:B------:R-:W-:-:S03]  /*7890*/  MOV R14, R13 ;  /* 0x0000000d000e7202 */ /* 0x000fc60000000f00 */
[----:B------:R-:W-:Y:S01]  /*78a0*/  IMAD.X R15, RZ, RZ, RZ, P1 ;  /* 0x000000ffff0f7224 */ /* 0x000fe200008e06ff */
[----:B------:R-:W-:-:S05]  /*78b0*/  IADD3 RZ, P1, R11, R12, RZ ;  /* 0x0000000c0bff7210 */ /* 0x000fca0007f3e0ff */
[----:B------:R-:W-:-:S08]  /*78c0*/  IMAD.WIDE.U32.X R10, R21, R31, R14, P1 ;  /* 0x0000001f150a7225 */ /* 0x000fd000008e040e */
.L_x_181:
[----:B------:R-:W-:Y:S01]  /*78d0*/  ISETP.NE.AND P1, PT, R2, 0x1, PT ;  /* 0x000000010200780c */ /* 0x000fe20003f25270 */
[----:B------:R-:W-:Y:S01]  /*78e0*/  IMAD.MOV.U32 R13, RZ, RZ, R23 ;  /* 0x000000ffff0d7224 */ /* 0x000fe200078e0017 */
[----:B---3--:R-:W-:Y:S01]  /*78f0*/  SHF.R.U64 R8, R10, R28, R11 ;  /* 0x0000001c0a087219 */ /* 0x008fe2000000120b */
[----:B--2---:R-:W-:Y:S01]  /*7900*/  VIADD R11, R26, 0xffffffff ;  /* 0xffffffff1a0b7836 */ /* 0x004fe20000000000 */
[----:B------:R-:W-:Y:S02]  /*7910*/  SHF.L.U32 R34, R34, R29, RZ ;  /* 0x0000001d22227219 */ /* 0x000fe400000006ff */
[----:B------:R-:W-:Y:S01]  /*7920*/  LOP3.LUT R7, R25, R36, RZ, 0xc0, !PT ;  /* 0x0000002419077212 */ /* 0x000fe200078ec0ff */
[----:B------:R-:W-:-:S04]  /*7930*/  IMAD.MOV R10, RZ, RZ, -R8 ;  /* 0x000000ffff0a7224 */ /* 0x000fc800078e0a08 */
[----:B------:R-:W-:Y:S01]  /*7940*/  IMAD R8, R34, R8, R7 ;  /* 0x0000000822087224 */ /* 0x000fe200078e0207 */
[----:B------:R-:W-:Y:S01]  /*7950*/  LOP3.LUT R7, R20, R11, RZ, 0xc0, !PT ;  /* 0x0000000b14077212 */ /* 0x000fe200078ec0ff */
[----:B------:R-:W-:Y:S02]  /*7960*/  @P1 IMAD R3, R9, R24, R6 ;  /* 0x0000001809031224 */ /* 0x000fe400078e0206 */
[----:B----4-:R-:W-:Y:S02]  /*7970*/  IMAD R6, R10, R32, R27 ;  /* 0x000000200a067224 */ /* 0x010fe400078e021b */
[----:B-1----:R-:W-:Y:S01]  /*7980*/  IMAD R3, R8, R33, R3 ;  /* 0x0000002108037224 */ /* 0x002fe200078e0203 */
[----:B------:R-:W-:Y:S01]  /*7990*/  MOV R8, 0x1 ;  /* 0x0000000100087802 */ /* 0x000fe20000000f00 */
[----:B------:R-:W-:-:S05]  /*79a0*/  IMAD R6, R6, R26, R7 ;  /* 0x0000001a06067224 */ /* 0x000fca00078e0207 */
[----:B------:R-:W-:Y:S02]  /*79b0*/  SEL R20, R6, R3, !P1 ;  /* 0x0000000306147207 */ /* 0x000fe40004800000 */
[----:B------:R-:W-:-:S07]  /*79c0*/  SEL R21, R3, R6, !P1 ;  /* 0x0000000603157207 */ /* 0x000fce0004800000 */
.L_x_179:
[----:B------:R-:W-:-:S08]  /*79d0*/  NOP ;  /* 0x0000000000007918 */ /* 0x000fd00000000000 */
[----:B------:R-:W2:-:S00]  /*79e0*/  USETMAXREG.DEALLOC.CTAPOOL 0x28 ;  /* 0x00000028000079c8 */ /* 0x000e8000080e0500 */
[----:B--2---:R-:W-:-:S13]  /*79f0*/  ISETP.NE.AND P1, PT, R0, 0x1, PT ;  /* 0x000000010000780c */ /* 0x004fda0003f25270 */
[----:B------:R-:W-:Y:S05]  /*7a00*/  @!P1 BRA `(.L_x_15) ;  /* 0x0000002000cc9947 */ /* 0x000fea0003800000 */
[----:B------:R-:W-:Y:S05]  /*7a10*/  @!P4 BRA `(.L_x_182) ;  /* 0x000000100050c947 */ /* 0x000fea0003800000 */
[----:B------:R-:W-:-:S13]  /*7a20*/  ISETP.NE.OR P0, PT, R0, 0x2, P0 ;  /* 0x000000020000780c */ /* 0x000fda0000705670 */
[----:B------:R-:W-:Y:S05]  /*7a30*/  @P0 BRA `(.L_x_15) ;  /* 0x0000002000c00947 */ /* 0x000fea0003800000 */
[----:B------:R-:W-:-:S13]  /*7a40*/  LOP3.LUT P1, RZ, R8, 0xff, RZ, 0xc0, !PT ;  /* 0x000000ff08ff7812 */ /* 0x000fda000782c0ff */
[----:B------:R-:W-:Y:S05]  /*7a50*/  @!P1 BRA `(.L_x_183) ;  /* 0x0000000000189947 */ /* 0x000fea0003800000 */
[----:B------:R-:W-:Y:S01]  /*7a60*/  UMOV UR4, 0x400 ;  /* 0x0000040000047882 */ /* 0x000fe20000000000 */
[----:B------:R-:W-:Y:S01]  /*7a70*/  IMAD.MOV.U32 R0, RZ, RZ, RZ ;  /* 0x000000ffff007224 */ /* 0x000fe200078e00ff */
[----:B-1----:R-:W-:-:S04]  /*7a80*/  ULEA UR4, UR41, UR4, 0x18 ;  /* 0x0000000429047291 */ /* 0x002fc8000f8ec03f */
[----:B------:R-:W-:-:S05]  /*7a90*/  SHF.L.U32 R0, R0, 0x1f, RZ ;  /* 0x0000001f00007819 */ /* 0x000fca00000006ff */
[----:B------:R-:W1:Y:S02]  /*7aa0*/  SYNCS.PHASECHK.TRANS64.TRYWAIT P0, [UR4+0xb8], R0 ;  /* 0x0000b800ff0075a7 */ /* 0x000e640008000144 */
[----:B-1----:R-:W-:Y:S05]  /*7ab0*/  @!P0 BRA `(.L_x_184) ;  /* 0x0000002000fc8947 */ /* 0x002fea0003800000 */
.L_x_183:
[----:B-1----:R-:W-:Y:S01]  /*7ac0*/  PRMT R0, RZ, 0x7610, R0 ;  /* 0x00007610ff007816 */ /* 0x002fe20000000000 */
[----:B------:R-:W-:Y:S06]  /*7ad0*/  @P3 BRA `(.L_x_185) ;  /* 0x0000000000243947 */ /* 0x000fec0003800000 */
[----:B------:R-:W-:Y:S02]  /*7ae0*/  ULDC.64 UR4, c[0x0][0x588] ;  /* 0x0001620000047ab9 */ /* 0x000fe40000000a00 */
[----:B------:R-:W-:-:S04]  /*7af0*/  ISETP.NE.U32.AND P0, PT, RZ, UR4, PT ;  /* 0x00000004ff007c0c */ /* 0x000fc8000bf05070 */
[----:B------:R-:W-:-:S13]  /*7b00*/  ISETP.NE.AND.EX P0, PT, RZ, UR5, PT, P0 ;  /* 0x00000005ff007c0c */ /* 0x000fda000bf05300 */
[----:B------:R-:W-:Y:S05]  /*7b10*/  @!P0 BRA `(.L_x_186) ;  /* 0x00000000000c8947 */ /* 0x000fea0003800000 */
[----:B------:R1:W5:Y:S01]  /*7b20*/  LDG.E R3, desc[UR54][R4.64] ;  /* 0x0000003604037981 */ /* 0x000362000c1e1900 */
[----:B------:R-:W-:Y:S01]  /*7b30*/  MOV R0, 0x1 ;  /* 0x0000000100007802 */ /* 0x000fe20000000f00 */
[----:B------:R-:W-:Y:S06]  /*7b40*/  BRA `(.L_x_185) ;  /* 0x0000000000087947 */ /* 0x000fec0003800000 */
.L_x_186:
[----:B------:R-:W2:Y:S01]  /*7b50*/  LDC R3, c[0x0][0x580] ;  /* 0x00016000ff037b82 */ /* 0x000ea20000000800 */
[----:B------:R-:W-:-:S07]  /*7b60*/  IMAD.MOV.U32 R0, RZ, RZ, 0x1 ;  /* 0x00000001ff007424 */ /* 0x000fce00078e00ff */
.L_x_185:
[----:B------:R-:W-:Y:S01]  /*7b70*/  UMOV UR4, URZ ;  /* 0x0000003f00047c82 */ /* 0x000fe20008000000 */
[----:B------:R-:W-:Y:S01]  /*7b80*/  IMAD.MOV.U32 R8, RZ, RZ, 0x1 ;  /* 0x00000001ff087424 */ /* 0x000fe200078e00ff */
[----:B------:R-:W-:Y:S06]  /*7b90*/  @!P1 BRA `(.L_x_187) ;  /* 0x0000000c004c9947 */ /* 0x000fec0003800000 */
[----:B------:R-:W3:Y:S01]  /*7ba0*/  LDC R9, c[0x0][0x900] ;  /* 0x00024000ff097b82 */ /* 0x000ee20000000800 */
[----:B-1----:R-:W-:Y:S01]  /*7bb0*/  MOV R4, 0xffffffff ;  /* 0xffffffff00047802 */ /* 0x002fe20000000f00 */
[----:B------:R-:W-:Y:S01]  /*7bc0*/  IMAD.MOV.U32 R6, RZ, RZ, 0x1 ;  /* 0x00000001ff067424 */ /* 0x000fe200078e00ff */
[----:B------:R-:W-:Y:S01]  /*7bd0*/  LOP3.LUT R10, R19, 0x2, RZ, 0xfc, !PT ;  /* 0x00000002130a7812 */ /* 0x000fe200078efcff */
[----:B------:R-:W-:Y:S01]  /*7be0*/  IMAD.MOV.U32 R8, RZ, RZ, 0x1 ;  /* 0x00000001ff087424 */ /* 0x000fe200078e00ff */
[----:B------:R-:W-:Y:S01]  /*7bf0*/  ULDC.64 UR14, c[0x0][0x198] ;  /* 0x00006600000e7ab9 */ /* 0x000fe20000000a00 */
[----:B------:R-:W-:Y:S01]  /*7c00*/  UMOV UR4, URZ ;  /* 0x0000003f00047c82 */ /* 0x000fe20008000000 */
[----:B------:R-:W-:Y:S01]  /*7c10*/  ULDC.64 UR22, c[0x0][0x588] ;  /* 0x0001620000167ab9 */ /* 0x000fe20000000a00 */
[----:B------:R-:W1:Y:S01]  /*7c20*/  LDC R11, c[0x0][0x8a8] ;  /* 0x00022a00ff0b7b82 */ /* 0x000e620000000800 */
[----:B------:R-:W-:Y:S01]  /*7c30*/  ULDC.64 UR24, c[0x0][0x590] ;  /* 0x0001640000187ab9 */ /* 0x000fe20000000a00 */
[----:B------:R-:W-:Y:S01]  /*7c40*/  ULDC.64 UR26, c[0x0][0x8f8] ;  /* 0x00023e00001a7ab9 */ /* 0x000fe20000000a00 */
[----:B---3--:R-:W-:-:S02]  /*7c50*/  SHF.L.U32 R4, R4, R9, RZ ;  /* 0x0000000904047219 */ /* 0x008fc400000006ff */
[----:B------:R-:W-:Y:S02]  /*7c60*/  SHF.L.U32 R9, R6, R9, RZ ;  /* 0x0000000906097219 */ /* 0x000fe400000006ff */
[----:B------:R-:W-:Y:S02]  /*7c70*/  LOP3.LUT R12, RZ, R4, RZ, 0x33, !PT ;  /* 0x00000004ff0c7212 */ /* 0x000fe400078e33ff */
[----:B-1----:R-:W-:-:S07]  /*7c80*/  IADD3 R11, R11, -0x1, RZ ;  /* 0xffffffff0b0b7810 */ /* 0x002fce0007ffe0ff */
.L_x_207:
[----:B------:R-:W-:Y:S02]  /*7c90*/  ISETP.NE.U32.AND P0, PT, RZ, UR24, PT ;  /* 0x00000018ff007c0c */ /* 0x000fe4000bf05070 */
[----:B------:R-:W-:Y:S02]  /*7ca0*/  R2UR UR19, R21 ;  /* 0x00000000151372ca */ /* 0x000fe400000e0000 */
[----:B------:R-:W-:Y:S02]  /*7cb0*/  R2UR UR18, R20 ;  /* 0x00000000141272ca */ /* 0x000fe400000e0000 */
[----:B------:R-:W-:-:S09]  /*7cc0*/  ISETP.NE.AND.EX P0, PT, RZ, UR25, PT, P0 ;  /* 0x00000019ff007c0c */ /* 0x000fd2000bf05300 */
[----:B------:R-:W-:Y:S02]  /*7cd0*/  USHF.L.U32 UR19, UR19, 0x7, URZ ;  /* 0x0000000713137899 */ /* 0x000fe4000800063f */
[----:B------:R-:W-:Y:S02]  /*7ce0*/  USHF.L.U32 UR18, UR18, 0x6, URZ ;  /* 0x0000000612127899 */ /* 0x000fe4000800063f */
[----:B------:R-:W-:Y:S10]  /*7cf0*/  @!P0 BRA `(.L_x_188) ;  /* 0x00000000002c8947 */ /* 0x000ff40003800000 */
[----:B------:R-:W-:-:S04]  /*7d00*/  ISETP.NE.U32.AND P1, PT, RZ, UR22, PT ;  /* 0x00000016ff007c0c */ /* 0x000fc8000bf25070 */
[----:B------:R-:W-:-:S13]  /*7d10*/  ISETP.NE.AND.EX P1, PT, RZ, UR23, PT, P1 ;  /* 0x00000017ff007c0c */ /* 0x000fda000bf25310 */
[----:B------:R-:W-:Y:S05]  /*7d20*/  @!P1 BRA `(.L_x_189) ;  /* 0x0000000000189947 */ /* 0x000fea0003800000 */
[----:B------:R-:W1:Y:S01]  /*7d30*/  LDC.64 R4, c[0x0][0x588] ;  /* 0x00016200ff047b82 */ /* 0x000e620000000a00 */
[----:B--2--5:R-:W-:-:S04]  /*7d40*/  IMAD R3, R13, UR24, RZ ;  /* 0x000000180d037c24 */ /* 0x024fc8000f8e02ff */
[----:B-1----:R-:W-:-:S05]  /*7d50*/  IMAD.WIDE R4, R3, 0x4, R4 ;  /* 0x0000000403047825 */ /* 0x002fca00078e0204 */
[----:B------:R1:W5:Y:S01]  /*7d60*/  LDG.E R3, desc[UR54][R4.64] ;  /* 0x0000003604037981 */ /* 0x000362000c1e1900 */
[----:B------:R-:W-:Y:S01]  /*7d70*/  IMAD.MOV.U32 R0, RZ, RZ, 0x1 ;  /* 0x00000001ff007424 */ /* 0x000fe200078e00ff */
[----:B------:R-:W-:Y:S06]  /*7d80*/  BRA `(.L_x_188) ;  /* 0x0000000000087947 */ /* 0x000fec0003800000 */
.L_x_189:
[----:B--2--5:R-:W3:Y:S01]  /*7d90*/  LDC R3, c[0x0][0x580] ;  /* 0x00016000ff037b82 */ /* 0x024ee20000000800 */
[----:B------:R-:W-:-:S07]  /*7da0*/  IMAD.MOV.U32 R0, RZ, RZ, 0x1 ;  /* 0x00000001ff007424 */ /* 0x000fce00078e00ff */
.L_x_188:
[----:B------:R-:W-:Y:S05]  /*7db0*/  @!P0 BRA `(.L_x_190) ;  /* 0x00000000001c8947 */ /* 0x000fea0003800000 */
[----:B------:R-:W-:-:S13]  /*7dc0*/  LOP3.LUT P2, RZ, R0, 0xff, RZ, 0xc0, !PT ;  /* 0x000000ff00ff7812 */ /* 0x000fda000784c0ff */
[----:B-1----:R-:W1:Y:S02]  /*7dd0*/  @!P2 LDC.64 R4, c[0x0][0x588] ;  /* 0x00016200ff04ab82 */ /* 0x002e640000000a00 */
[----:B-1----:R-:W-:-:S04]  /*7de0*/  @!P2 ISETP.NE.U32.AND P0, PT, R4, RZ, PT ;  /* 0x000000ff0400a20c */ /* 0x002fc80003f05070 */
[----:B------:R-:W-:Y:S02]  /*7df0*/  @!P2 ISETP.NE.AND.EX P1, PT, R5, RZ, PT, P0 ;  /* 0x000000ff0500a20c */ /* 0x000fe40003f25300 */
[----:B--23-5:R-:W-:Y:S02]  /*7e00*/  @P2 FSETP.EQ.AND P0, PT, R3, RZ, PT ;  /* 0x000000ff0300220b */ /* 0x02cfe40003f02000 */
[----:B------:R-:W-:Y:S01]  /*7e10*/  @!P2 PLOP3.LUT P0, PT, P1, PT, PT, 0x8, 0x0 ;  /* 0x000000000000a81c */ /* 0x000fe20000f0e170 */
[----:B------:R-:W-:-:S12]  /*7e20*/  BRA `(.L_x_191) ;  /* 0x0000000000047947 */ /* 0x000fd80003800000 */
.L_x_190:
[----:B--23-5:R-:W-:-:S13]  /*7e30*/  FSETP.EQ.AND P0, PT, R3, RZ, PT ;  /* 0x000000ff0300720b */ /* 0x02cfda0003f02000 */
.L_x_191:
[----:B------:R-:W-:Y:S02]  /*7e40*/  ISETP.NE.AND P2, PT, R10, 0x3, PT ;  /* 0x000000030a00780c */ /* 0x000fe40003f45270 */
[----:B------:R-:W-:-:S04]  /*7e50*/  ELECT P1, URZ, PT ;  /* 0x00000000003f782f */ /* 0x000fc80003820000 */
[----:B------:R-:W-:-:S07]  /*7e60*/  PLOP3.LUT P0, PT, P1, P0, PT, 0x20, 0x0 ;  /* 0x000000000000781c */ /* 0x000fce0000f00470 */
[----:B------:R-:W-:Y:S06]  /*7e70*/  @!P2 BRA `(.L_x_192) ;  /* 0x000000000004a947 */ /* 0x000fec0003800000 */
[----:B------:R-:W-:Y:S01]  /*7e80*/  BPT.TRAP 0x1 ;  /* 0x000000040000795c */ /* 0x000fe20000300000 */
.L_x_192:
[----:B------:R-:W2:Y:S01]  /*7e90*/  S2UR UR41, SR_CgaCtaId ;  /* 0x00000000002979c3 */ /* 0x000ea20000008800 */
[----:B------:R-:W-:Y:S01]  /*7ea0*/  UMOV UR5, 0x400 ;  /* 0x0000040000057882 */ /* 0x000fe20000000000 */
[----:B-1----:R-:W-:Y:S01]  /*7eb0*/  SHF.L.U32 R4, R8, 0x1f, RZ ;  /* 0x0000001f08047819 */ /* 0x002fe200000006ff */
[----:B--2---:R-:W-:-:S04]  /*7ec0*/  ULEA UR6, UR41, UR5, 0x18 ;  /* 0x0000000529067291 */ /* 0x004fc8000f8ec03f */
[----:B------:R-:W-:-:S09]  /*7ed0*/  ULEA UR5, UR4, UR6, 0x3 ;  /* 0x0000000604057291 */ /* 0x000fd2000f8e183f */
[----:B------:R-:W1:Y:S02]  /*7ee0*/  SYNCS.PHASECHK.TRANS64.TRYWAIT P1, [UR5+0x98], R4 ;  /* 0x00009804ff0075a7 */ /* 0x000e640008020145 */
[----:B-1----:R-:W-:Y:S05]  /*7ef0*/  @!P1 BRA `(.L_x_193) ;  /* 0x0000002000049947 */ /* 0x002fea0003800000 */
.L_x_238:
[----:B------:R-:W-:Y:S04]  /*7f00*/  BSSY B0, `(.L_x_194) ;  /* 0x000000f000007945 */ /* 0x000fe80003800000 */
[----:B------:R-:W-:Y:S05]  /*7f10*/  @!P0 BRA `(.L_x_195) ;  /* 0x0000000000348947 */ /* 0x000fea0003800000 */
[----:B------:R-:W-:Y:S01]  /*7f20*/  ULEA UR16, UR4, UR6, 0xd ;  /* 0x0000000604107291 */ /* 0x000fe2000f8e683f */
[----:B------:R-:W-:Y:S01]  /*7f30*/  R2UR UR20, R13 ;  /* 0x000000000d1472ca */ /* 0x000fe200000e0000 */
[----:B------:R-:W-:Y:S02]  /*7f40*/  UIADD3 UR8, UP0, UR14, 0x3f0, URZ ;  /* 0x000003f00e087890 */ /* 0x000fe4000ff1e03f */
[----:B------:R-:W-:Y:S02]  /*7f50*/  UIADD3 UR17, UR5, 0x80, URZ ;  /* 0x0000008005117890 */ /* 0x000fe4000fffe03f */
[----:B------:R-:W-:Y:S02]  /*7f60*/  UIADD3 UR16, UR16, 0x200, URZ ;  /* 0x0000020010107890 */ /* 0x000fe4000fffe03f */
[----:B------:R-:W-:Y:S01]  /*7f70*/  UIADD3.X UR9, URZ, UR15, URZ, UP0, !UPT ;  /* 0x0000000f3f097290 */ /* 0x000fe200087fe43f */
[----:B------:R-:W-:Y:S01]  /*7f80*/  UMOV UR10, 0x0 ;  /* 0x00000000000a7882 */ /* 0x000fe20000000000 */
[----:B------:R-:W-:-:S07]  /*7f90*/  UMOV UR11, 0x10000000 ;  /* 0x10000000000b7882 */ /* 0x000fce0000000000 */
[----:B------:R2:W-:Y:S02]  /*7fa0*/  UTMALDG.3D [UR16], [UR8], desc[UR10] ;  /* 0x00000a10080075b4 */ /* 0x0005e40008011000 */
[----:B--2---:R-:W-:Y:S05]  /*7fb0*/  @!P2 BRA `(.L_x_196) ;  /* 0x000000000004a947 */ /* 0x004fea0003800000 */
[----:B------:R-:W-:Y:S01]  /*7fc0*/  BPT.TRAP 0x1 ;  /* 0x000000040000795c */ /* 0x000fe20000300000 */
.L_x_196:
[----:B-1----:R-:W1:Y:S02]  /*7fd0*/  LDC R4, c[0x0][0x800] ;  /* 0x00020000ff047b82 */ /* 0x002e640000000800 */
[----:B-1----:R2:W-:Y:S02]  /*7fe0*/  SYNCS.ARRIVE.TRANS64.RED.A0TR RZ, [UR5+0x80], R4 ;  /* 0x00008004ffff79a7 */ /* 0x0025e40008300405 */
.L_x_195:
[----:B------:R-:W-:Y:S05]  /*7ff0*/  BSYNC B0 ;  /* 0x0000000000007941 */ /* 0x000fea0003800000 */
.L_x_194:
[----:B------:R-:W-:Y:S05]  /*8000*/  @!P2 BRA `(.L_x_197) ;  /* 0x000000000004a947 */ /* 0x000fea0003800000 */
[----:B------:R-:W-:Y:S01]  /*8010*/  BPT.TRAP 0x1 ;  /* 0x000000040000795c */ /* 0x000fe20000300000 */
.L_x_197:
[----:B------:R-:W-:Y:S02]  /*8020*/  UIADD3 UR5, UR5, 0x80, URZ ;  /* 0x0000008005057890 */ /* 0x000fe4000fffe03f */
[----:B------:R-:W-:Y:S02]  /*8030*/  UIADD3 UR4, UR4, 0x1, URZ ;  /* 0x0000000104047890 */ /* 0x000fe4000fffe03f */
[----:B------:R-:W-:Y:S02]  /*8040*/  UPRMT UR5, UR41, 0x654, UR5 ;  /* 0x0000065429057896 */ /* 0x000fe40008000005 */
[----:B------:R-:W-:-:S04]  /*8050*/  UISETP.NE.AND UP0, UPT, UR4, 0x3, UPT ;  /* 0x000000030400788c */ /* 0x000fc8000bf05270 */
[----:B------:R-:W-:-:S03]  /*8060*/  USEL UR7, URZ, 0x1, UP0 ;  /* 0x000000013f077887 */ /* 0x000fc60008000000 */
[----:B------:R-:W-:Y:S01]  /*8070*/  SYNCS.ARRIVE.TRANS64.RED.A1T0 RZ, [UR5], RZ ;  /* 0x000000ffffff79a7 */ /* 0x000fe20008100405 */
[----:B------:R-:W-:Y:S02]  /*8080*/  USEL UR5, UR4, URZ, UP0 ;  /* 0x0000003f04057287 */ /* 0x000fe40008000000 */
[----:B------:R-:W-:Y:S01]  /*8090*/  LOP3.LUT R8, R8, UR7, RZ, 0x3c, !PT ;  /* 0x0000000708087c12 */ /* 0x000fe2000f8e3cff */
[----:B------:R-:W-:Y:S09]  /*80a0*/  @!P2 BRA `(.L_x_198) ;  /* 0x000000000004a947 */ /* 0x000ff20003800000 */
[----:B------:R-:W-:Y:S01]  /*80b0*/  BPT.TRAP 0x1 ;  /* 0x000000040000795c */ /* 0x000fe20000300000 */
.L_x_198:
[----:B------:R-:W-:Y:S01]  /*80c0*/  ULEA UR4, UR5, UR6, 0x3 ;  /* 0x0000000605047291 */ /* 0x000fe2000f8e183f */
[----:B-12---:R-:W-:-:S08]  /*80d0*/  SHF.L.U32 R4, R8, 0x1f, RZ ;  /* 0x0000001f08047819 */ /* 0x006fd000000006ff */
[----:B------:R-:W1:Y:S02]  /*80e0*/  SYNCS.PHASECHK.TRANS64.TRYWAIT P1, [UR4+0x98], R4 ;  /* 0x00009804ff0075a7 */ /* 0x000e640008020144 */
[----:B-1----:R-:W-:Y:S05]  /*80f0*/  @!P1 BRA `(.L_x_199) ;  /* 0x0000001c009c9947 */ /* 0x002fea0003800000 */
.L_x_239:
[----:B------:R-:W-:Y:S04]  /*8100*/  BSSY B0, `(.L_x_200) ;  /* 0x0000011000007945 */ /* 0x000fe80003800000 */
[----:B------:R-:W-:Y:S05]  /*8110*/  @!P0 BRA `(.L_x_201) ;  /* 0x00000000003c8947 */ /* 0x000fea0003800000 */
[----:B------:R-:W-:Y:S01]  /*8120*/  ULEA UR8, UR5, UR6, 0xd ;  /* 0x0000000605087291 */ /* 0x000fe2000f8e683f */
[----:B------:R-:W-:Y:S01]  /*8130*/  R2UR UR12, R13 ;  /* 0x000000000d0c72ca */ /* 0x000fe200000e0000 */
[----:B------:R-:W-:Y:S02]  /*8140*/  UIADD3 UR16, UP0, UR14, 0x3f0, URZ ;  /* 0x000003f00e107890 */ /* 0x000fe4000ff1e03f */
[----:B------:R-:W-:Y:S02]  /*8150*/  UIADD3 UR10, UR18, 0x20, URZ ;  /* 0x00000020120a7890 */ /* 0x000fe4000fffe03f */
[----:B------:R-:W-:Y:S02]  /*8160*/  UIADD3 UR9, UR4, 0x80, URZ ;  /* 0x0000008004097890 */ /* 0x000fe4000fffe03f */
[----:B------:R-:W-:Y:S02]  /*8170*/  UIADD3 UR8, UR8, 0x200, URZ ;  /* 0x0000020008087890 */ /* 0x000fe4000fffe03f */
[----:B------:R-:W-:Y:S01]  /*8180*/  UIADD3.X UR17, URZ, UR15, URZ, UP0, !UPT ;  /* 0x0000000f3f117290 */ /* 0x000fe200087fe43f */
[----:B------:R-:W-:Y:S01]  /*8190*/  UMOV UR20, 0x0 ;  /* 0x0000000000147882 */ /* 0x000fe20000000000 */
[----:B------:R-:W-:Y:S01]  /*81a0*/  UMOV UR21, 0x10000000 ;  /* 0x1000000000157882 */ /* 0x000fe20000000000 */
[----:B------:R-:W-:-:S06]  /*81b0*/  UMOV UR11, UR19 ;  /* 0x00000013000b7c82 */ /* 0x000fcc0008000000 */
[----:B------:R2:W-:Y:S02]  /*81c0*/  UTMALDG.3D [UR8], [UR16], desc[UR20] ;  /* 0x00001408100075b4 */ /* 0x0005e40008011000 */
[----:B--2---:R-:W-:Y:S05]  /*81d0*/  @!P2 BRA `(.L_x_202) ;  /* 0x000000000004a947 */ /* 0x004fea0003800000 */
[----:B------:R-:W-:Y:S01]  /*81e0*/  BPT.TRAP 0x1 ;  /* 0x000000040000795c */ /* 0x000fe20000300000 */
.L_x_202:
[----:B-1----:R-:W1:Y:S02]  /*81f0*/  LDC R4, c[0x0][0x800] ;  /* 0x00020000ff047b82 */ /* 0x002e640000000800 */
[----:B-1----:R2:W-:Y:S02]  /*8200*/  SYNCS.ARRIVE.TRANS64.RED.A0TR RZ, [UR4+0x80], R4 ;  /* 0x00008004ffff79a7 */ /* 0x0025e40008300404 */
.L_x_201:
[----:B------:R-:W-:Y:S05]  /*8210*/  BSYNC B0 ;  /* 0x0000000000007941 */ /* 0x000fea0003800000 */
.L_x_200:
[----:B------:R-:W-:Y:S05]  /*8220*/  @!P2 BRA `(.L_x_203) ;  /* 0x000000000004a947 */ /* 0x000fea0003800000 */
[----:B------:R-:W-:Y:S01]  /*8230*/  BPT.TRAP 0x1 ;  /* 0x000000040000795c */ /* 0x000fe20000300000 */
.L_x_203:
[----:B------:R-:W-:Y:S01]  /*8240*/  UIADD3 UR4, UR4, 0x80, URZ ;  /* 0x0000008004047890 */ /* 0x000fe2000fffe03f */
[----:B------:R-:W-:Y:S01]  /*8250*/  IADD3 R16, P0, R16, UR36, RZ ;  /* 0x0000002410107c10 */ /* 0x000fe2000ff1e0ff */
[----:B------:R-:W-:Y:S01]  /*8260*/  IMAD.MOV.U32 R20, RZ, RZ, -0x1 ;  /* 0xffffffffff147424 */ /* 0x000fe200078e00ff */
[----:B-12---:R-:W-:Y:S01]  /*8270*/  PRMT R4, RZ, 0x7610, R4 ;  /* 0x00007610ff047816 */ /* 0x006fe20000000004 */
[----:B------:R-:W-:Y:S01]  /*8280*/  UPRMT UR4, UR41, 0x654, UR4 ;  /* 0x0000065429047896 */ /* 0x000fe20008000004 */
[----:B------:R-:W-:Y:S01]  /*8290*/  IADD3.X R17, R17, UR42, RZ, P0, !PT ;  /* 0x0000002a11117c10 */ /* 0x000fe200087fe4ff */
[----:B------:R-:W-:Y:S01]  /*82a0*/  IMAD.MOV.U32 R13, RZ, RZ, -0x1 ;  /* 0xffffffffff0d7424 */ /* 0x000fe200078e00ff */
[----:B------:R-:W-:Y:S02]  /*82b0*/  ISETP.GE.U32.AND P0, PT, R16, UR26, PT ;  /* 0x0000001a10007c0c */ /* 0x000fe4000bf06070 */
[----:B------:R-:W-:Y:S02]  /*82c0*/  MOV R21, 0xffffffff ;  /* 0xffffffff00157802 */ /* 0x000fe40000000f00 */
[----:B------:R-:W-:-:S02]  /*82d0*/  ISETP.GE.U32.AND.EX P0, PT, R17, UR27, PT, P0 ;  /* 0x0000001b11007c0c */ /* 0x000fc4000bf06100 */
[----:B------:R-:W-:Y:S01]  /*82e0*/  SYNCS.ARRIVE.TRANS64.RED.A1T0 RZ, [UR4], RZ ;  /* 0x000000ffffff79a7 */ /* 0x000fe20008100404 */
[----:B------:R-:W-:-:S04]  /*82f0*/  UIADD3 UR4, UR5, 0x1, URZ ;  /* 0x0000000105047890 */ /* 0x000fc8000fffe03f */
[----:B------:R-:W-:-:S04]  /*8300*/  UISETP.NE.AND UP0, UPT, UR4, 0x3, UPT ;  /* 0x000000030400788c */ /* 0x000fc8000bf05270 */
[----:B------:R-:W-:Y:S02]  /*8310*/  USEL UR5, URZ, 0x1, UP0 ;  /* 0x000000013f057887 */ /* 0x000fe40008000000 */
[----:B------:R-:W-:-:S04]  /*8320*/  USEL UR4, UR4, URZ, UP0 ;  /* 0x0000003f04047287 */ /* 0x000fc80008000000 */
[----:B------:R-:W-:Y:S01]  /*8330*/  LOP3.LUT R8, R8, UR5, RZ, 0x3c, !PT ;  /* 0x0000000508087c12 */ /* 0x000fe2000f8e3cff */
[----:B------:R-:W-:Y:S07]  /*8340*/  @P0 BRA `(.L_x_204) ;  /* 0x0000000400580947 */ /* 0x000fee0003800000 */
[----:B------:R-:W1:Y:S01]  /*8350*/  S2R R13, SR_CTAID.X ;  /* 0x00000000000d7919 */ /* 0x000e620000002500 */
[----:B------:R-:W2:Y:S01]  /*8360*/  LDC.64 R14, c[0x0][0x8d0] ;  /* 0x00023400ff0e7b82 */ /* 0x000ea20000000a00 */
[----:B------:R-:W-:Y:S01]  /*8370*/  ULDC UR5, c[0x0][0x150] ;  /* 0x0000540000057ab9 */ /* 0x000fe20000000800 */
[----:B------:R-:W-:Y:S01]  /*8380*/  IMAD.MOV.U32 R22, RZ, RZ, R17 ;  /* 0x000000ffff167224 */ /* 0x000fe200078e0011 */
[----:B------:R-:W3:Y:S05]  /*8390*/  S2R R20, SR_CTAID.Y ;  /* 0x0000000000147919 */ /* 0x000eea0000002600 */
[----:B------:R-:W4:Y:S08]  /*83a0*/  LDC R6, c[0x0][0x144] ;  /* 0x00005100ff067b82 */ /* 0x000f300000000800 */
[----:B------:R-:W4:Y:S01]  /*83b0*/  LDC R21, c[0x0][0x8d8] ;  /* 0x00023600ff157b82 */ /* 0x000f220000000800 */
[----:B--2---:R-:W-:-:S04]  /*83c0*/  ISETP.NE.U32.AND P0, PT, R14, RZ, PT ;  /* 0x000000ff0e00720c */ /* 0x004fc80003f05070 */
[----:B------:R-:W-:Y:S02]  /*83d0*/  ISETP.NE.AND.EX P0, PT, R15, RZ, PT, P0 ;  /* 0x000000ff0f00720c */ /* 0x000fe40003f05300 */
[----:B-1----:R-:W-:Y:S02]  /*83e0*/  I2FP.F32.U32 R4, R13 ;  /* 0x0000000d00047245 */ /* 0x002fe40000201000 */
[----:B---3--:R-:W-:-:S03]  /*83f0*/  I2FP.F32.U32 R18, R20 ;  /* 0x0000001400127245 */ /* 0x008fc60000201000 */
[----:B------:R-:W-:-:S06]  /*8400*/  FMUL R4, R4, UR5 ;  /* 0x0000000504047c20 */ /* 0x000fcc0008400000 */
[----:B------:R-:W1:Y:S02]  /*8410*/  F2I.U32.TRUNC.NTZ R4, R4 ;  /* 0x0000000400047305 */ /* 0x000e64000020f000 */
[----:B-1----:R-:W-:-:S05]  /*8420*/  IADD3 R5, -R4, RZ, RZ ;  /* 0x000000ff04057210 */ /* 0x002fca0007ffe1ff */
[----:B----4-:R-:W-:Y:S02]  /*8430*/  IMAD R13, R6, R5, R13 ;  /* 0x00000005060d7224 */ /* 0x010fe400078e020d */
[----:B------:R-:W-:Y:S01]  /*8440*/  IMAD.MOV.U32 R6, RZ, RZ, R16 ;  /* 0x000000ffff067224 */ /* 0x000fe200078e0010 */
[----:B------:R-:W-:Y:S06]  /*8450*/  @!P0 BRA `(.L_x_205) ;  /* 0x0000000000308947 */ /* 0x000fec0003800000 */
[----:B------:R-:W1:Y:S02]  /*8460*/  LDC R5, c[0x0][0x8dc] ;  /* 0x00023700ff057b82 */ /* 0x000e640000000800 */
[----:B-1----:R-:W-:-:S04]  /*8470*/  IADD3 R5, P0, R16, R5, RZ ;  /* 0x0000000510057210 */ /* 0x002fc80007f1e0ff */
[----:B------:R-:W-:-:S05]  /*8480*/  IADD3.X R23, RZ, R17, RZ, P0, !PT ;  /* 0x00000011ff177210 */ /* 0x000fca00007fe4ff */
[----:B------:R-:W-:-:S04]  /*8490*/  IMAD.WIDE.U32 R6, R23, R14, RZ ;  /* 0x0000000e17067225 */ /* 0x000fc800078e00ff */
[----:B------:R-:W-:-:S04]  /*84a0*/  IMAD.WIDE.U32 R6, P0, R5, R15, R6 ;  /* 0x0000000f05067225 */ /* 0x000fc80007800006 */
[----:B------:R-:W-:-:S04]  /*84b0*/  IMAD.WIDE.U32 R4, R5, R14, RZ ;  /* 0x0000000e05047225 */ /* 0x000fc800078e00ff */
[----:B------:R-:W-:Y:S01]  /*84c0*/  IMAD.MOV.U32 R4, RZ, RZ, R7 ;  /* 0x000000ffff047224 */ /* 0x000fe200078e0007 */
[----:B------:R-:W-:Y:S01]  /*84d0*/  IADD3 RZ, P1, R5, R6, RZ ;  /* 0x0000000605ff7210 */ /* 0x000fe20007f3e0ff */
[----:B------:R-:W-:-:S04]  /*84e0*/  IMAD.X R5, RZ, RZ, RZ, P0 ;  /* 0x000000ffff057224 */ /* 0x000fc800000e06ff */
[----:B------:R-:W-:-:S04]  /*84f0*/  IMAD.WIDE.U32.X R4, R23, R15, R4, P1 ;  /* 0x0000000f17047225 */ /* 0x000fc800008e0404 */
[----:B------:R-:W-:Y:S01]  /*8500*/  IMAD.MOV.U32 R22, RZ, RZ, R5 ;  /* 0x000000ffff167224 */ /* 0x000fe200078e0005 */
[----:B------:R-:W-:-:S07]  /*8510*/  MOV R6, R4 ;  /* 0x0000000400067202 */ /* 0x000fce0000000f00 */
.L_x_205:
[----:B------:R-:W-:Y:S01]  /*8520*/  ULDC UR5, c[0x0][0x154] ;  /* 0x0000550000057ab9 */ /* 0x000fe20000000800 */
[----:B------:R-:W1:Y:S01]  /*8530*/  LDC R7, c[0x0][0x148] ;  /* 0x00005200ff077b82 */ /* 0x000e620000000800 */
[----:B------:R-:W-:Y:S01]  /*8540*/  FMUL R14, R18, UR5 ;  /* 0x00000005120e7c20 */ /* 0x000fe20008400000 */
[----:B------:R-:W-:Y:S02]  /*8550*/  ISETP.NE.AND P2, PT, R2, 0x1, PT ;  /* 0x000000010200780c */ /* 0x000fe40003f45270 */
[-CC-:B------:R-:W-:Y:S02]  /*8560*/  SHF.R.U64 R18, R6, R21.reuse, R22.reuse ;  /* 0x0000001506127219 */ /* 0x180fe40000001216 */
[----:B------:R-:W-:Y:S01]  /*8570*/  SHF.R.U32.HI R21, RZ, R21, R22 ;  /* 0x00000015ff157219 */ /* 0x000fe20000011616 */
[----:B------:R-:W2:Y:S01]  /*8580*/  F2I.U32.TRUNC.NTZ R14, R14 ;  /* 0x0000000e000e7305 */ /* 0x000ea2000020f000 */
[----:B------:R-:W3:Y:S01]  /*8590*/  LDC.64 R4, c[0x0][0x8c8] ;  /* 0x00023200ff047b82 */ /* 0x000ee20000000a00 */
[----:B------:R-:W-:-:S05]  /*85a0*/  IADD3 R23, P0, RZ, -R18, RZ ;  /* 0x80000012ff177210 */ /* 0x000fca0007f1e0ff */
[----:B------:R-:W-:Y:S02]  /*85b0*/  IMAD.X R21, RZ, RZ, ~R21, P0 ;  /* 0x000000ffff157224 */ /* 0x000fe400000e0e15 */
[----:B------:R-:W4:Y:S01]  /*85c0*/  LDC R22, c[0x0][0x8c0] ;  /* 0x00023000ff167b82 */ /* 0x000f220000000800 */
[----:B--2---:R-:W-:-:S07]  /*85d0*/  IADD3 R15, -R14, RZ, RZ ;  /* 0x000000ff0e0f7210 */ /* 0x004fce0007ffe1ff */
[----:B------:R-:W2:Y:S01]  /*85e0*/  LDC R27, c[0x0][0x900] ;  /* 0x00024000ff1b7b82 */ /* 0x000ea20000000800 */
[----:B-1----:R-:W-:-:S07]  /*85f0*/  @P2 IMAD R13, R7, R15, R20 ;  /* 0x0000000f070d2224 */ /* 0x002fce00078e0214 */
[----:B------:R-:W1:Y:S01]  /*8600*/  LDC.64 R14, c[0x0][0x8e8] ;  /* 0x00023a00ff0e7b82 */ /* 0x000e620000000a00 */
[----:B---3--:R-:W-:-:S04]  /*8610*/  IMAD R6, R21, R4, RZ ;  /* 0x0000000415067224 */ /* 0x008fc800078e02ff */
[C---:B------:R-:W-:Y:S02]  /*8620*/  IMAD R7, R23.reuse, R5, R6 ;  /* 0x0000000517077224 */ /* 0x040fe400078e0206 */
[----:B------:R-:W-:Y:S01]  /*8630*/  IMAD.WIDE.U32 R4, R23, R4, R16 ;  /* 0x0000000417047225 */ /* 0x000fe200078e0010 */
[----:B------:R-:W3:Y:S03]  /*8640*/  LDC R6, c[0x0][0x8b0] ;  /* 0x00022c00ff067b82 */ /* 0x000ee60000000800 */
[----:B------:R-:W-:-:S05]  /*8650*/  IMAD.IADD R5, R5, 0x1, R7 ;  /* 0x0000000105057824 */ /* 0x000fca00078e0207 */
[-CC-:B----4-:R-:W-:Y:S01]  /*8660*/  SHF.R.U64 R26, R4, R22.reuse, R5.reuse ;  /* 0x00000016041a7219 */ /* 0x190fe20000001205 */
[----:B------:R-:W4:Y:S01]  /*8670*/  LDC R25, c[0x0][0x8f0] ;  /* 0x00023c00ff197b82 */ /* 0x000f220000000800 */
[----:B------:R-:W-:Y:S02]  /*8680*/  SHF.R.U32.HI R5, RZ, R22, R5 ;  /* 0x00000016ff057219 */ /* 0x000fe40000011605 */
[----:B-1----:R-:W-:-:S05]  /*8690*/  ISETP.NE.U32.AND P0, PT, R14, RZ, PT ;  /* 0x000000ff0e00720c */ /* 0x002fca0003f05070 */
[----:B------:R-:W1:Y:S01]  /*86a0*/  LDC R24, c[0x0][0x8e0] ;  /* 0x00023800ff187b82 */ /* 0x000e620000000800 */
[----:B------:R-:W-:Y:S02]  /*86b0*/  ISETP.NE.AND.EX P0, PT, R15, RZ, PT, P0 ;  /* 0x000000ff0f00720c */ /* 0x000fe40003f05300 */
[----:B---3--:R-:W-:-:S05]  /*86c0*/  SHF.R.U64 R23, R26, R6, R5 ;  /* 0x000000061a177219 */ /* 0x008fca0000001205 */
[----:B------:R-:W3:Y:S01]  /*86d0*/  LDC R22, c[0x0][0x8b8] ;  /* 0x00022e00ff167b82 */ /* 0x000ee20000000800 */
[----:B------:R-:W-:-:S04]  /*86e0*/  SHF.R.U32.HI R4, RZ, R6, R5 ;  /* 0x00000006ff047219 */ /* 0x000fc80000011605 */
[-CC-:B--2---:R-:W-:Y:S02]  /*86f0*/  SHF.R.U64 R21, R23, R27.reuse, R4.reuse ;  /* 0x0000001b17157219 */ /* 0x184fe40000001204 */
[----:B------:R-:W-:Y:S01]  /*8700*/  SHF.R.U32.HI R27, RZ, R27, R4 ;  /* 0x0000001bff1b7219 */ /* 0x000fe20000011604 */
[----:B------:R-:W2:Y:S02]  /*8710*/  LDC R20, c[0x0][0x8a8] ;  /* 0x00022a00ff147b82 */ /* 0x000ea40000000800 */
[----:B------:R-:W-:Y:S01]  /*8720*/  IMAD.MOV.U32 R4, RZ, RZ, R21 ;  /* 0x000000ffff047224 */ /* 0x000fe200078e0015 */
[----:B------:R-:W-:Y:S01]  /*8730*/  MOV R5, R27 ;  /* 0x0000001b00057202 */ /* 0x000fe20000000f00 */
[----:B----4-:R-:W-:Y:S06]  /*8740*/  @!P0 BRA `(.L_x_206) ;  /* 0x0000000000288947 */ /* 0x010fec0003800000 */
[----:B------:R-:W4:Y:S02]  /*8750*/  LDC R4, c[0x0][0x8f4] ;  /* 0x00023d00ff047b82 */ /* 0x000f240000000800 */
[----:B----4-:R-:W-:-:S05]  /*8760*/  IADD3 R5, P0, R21, R4, RZ ;  /* 0x0000000415057210 */ /* 0x010fca0007f1e0ff */
[----:B------:R-:W-:-:S04]  /*8770*/  IMAD.X R27, RZ, RZ, R27, P0 ;  /* 0x000000ffff1b7224 */ /* 0x000fc800000e061b */
[----:B------:R-:W-:-:S04]  /*8780*/  IMAD.WIDE.U32 R6, R27, R14, RZ ;  /* 0x0000000e1b067225 */ /* 0x000fc800078e00ff */
[----:B------:R-:W-:-:S04]  /*8790*/  IMAD.WIDE.U32 R6, P0, R5, R15, R6 ;  /* 0x0000000f05067225 */ /* 0x000fc80007800006 */
[----:B------:R-:W-:Y:S01]  /*87a0*/  IMAD.WIDE.U32 R4, R5, R14, RZ ;  /* 0x0000000e05047225 */ /* 0x000fe200078e00ff */
[----:B------:R-:W-:-:S04]  /*87b0*/  MOV R4, R7 ;  /* 0x0000000700047202 */ /* 0x000fc80000000f00 */
[----:B------:R-:W-:Y:S01]  /*87c0*/  IADD3 RZ, P1, R5, R6, RZ ;  /* 0x0000000605ff7210 */ /* 0x000fe20007f3e0ff */
[----:B------:R-:W-:-:S04]  /*87d0*/  IMAD.X R5, RZ, RZ, RZ, P0 ;  /* 0x000000ffff057224 */ /* 0x000fc800000e06ff */
[----:B------:R-:W-:-:S08]  /*87e0*/  IMAD.WIDE.U32.X R4, R27, R15, R4, P1 ;  /* 0x0000000f1b047225 */ /* 0x000fd000008e0404 */
.L_x_206:
[----:B------:R-:W-:Y:S02]  /*87f0*/  SHF.R.U64 R25, R4, R25, R5 ;  /* 0x0000001904197219 */ /* 0x000fe40000001205 */
[----:B------:R-:W-:Y:S02]  /*8800*/  LOP3.LUT R4, R23, R12, RZ, 0xc0, !PT ;  /* 0x0000000c17047212 */ /* 0x000fe400078ec0ff */
[----:B------:R-:W-:Y:S01]  /*8810*/  LOP3.LUT R6, R26, R11, RZ, 0xc0, !PT ;  /* 0x0000000b1a067212 */ /* 0x000fe200078ec0ff */
[----:B------:R-:W-:Y:S02]  /*8820*/  IMAD.MOV R5, RZ, RZ, -R25 ;  /* 0x000000ffff057224 */ /* 0x000fe400078e0a19 */
[----:B------:R-:W-:Y:S02]  /*8830*/  IMAD R4, R9, R25, R4 ;  /* 0x0000001909047224 */ /* 0x000fe400078e0204 */
[----:B-1----:R-:W-:Y:S02]  /*8840*/  IMAD R21, R5, R24, R21 ;  /* 0x0000001805157224 */ /* 0x002fe400078e0215 */
[----:B---3--:R-:W-:-:S02]  /*8850*/  IMAD R13, R4, R22, R13 ;  /* 0x00000016040d7224 */ /* 0x008fc400078e020d */
[----:B--2---:R-:W-:Y:S02]  /*8860*/  IMAD R6, R21, R20, R6 ;  /* 0x0000001415067224 */ /* 0x004fe400078e0206 */
[----:B------:R-:W-:-:S03]  /*8870*/  IMAD.MOV.U32 R4, RZ, RZ, 0x1 ;  /* 0x00000001ff047424 */ /* 0x000fc600078e00ff */
[----:B------:R-:W-:Y:S02]  /*8880*/  SEL R20, R6, R13, !P2 ;  /* 0x0000000d06147207 */ /* 0x000fe40005000000 */
[----:B------:R-:W-:Y:S02]  /*8890*/  SEL R21, R13, R6, !P2 ;  /* 0x000000060d157207 */ /* 0x000fe40005000000 */
[----:B------:R-:W-:-:S07]  /*88a0*/  MOV R13, R18 ;  /* 0x00000012000d7202 */ /* 0x000fce0000000f00 */
.L_x_204:
[----:B------:R-:W-:-:S13]  /*88b0*/  LOP3.LUT P0, RZ, R4, 0xff, RZ, 0xc0, !PT ;  /* 0x000000ff04ff7812 */ /* 0x000fda000780c0ff */
[----:B------:R-:W-:Y:S05]  /*88c0*/  @P0 BRA `(.L_x_207) ;  /* 0xfffffff000f00947 */ /* 0x000fea000383ffff */
.L_x_187:
[----:B------:R-:W-:-:S13]  /*88d0*/  ELECT P0, URZ, PT ;  /* 0x00000000003f782f */ /* 0x000fda0003800000 */
[----:B------:R-:W-:Y:S05]  /*88e0*/  @!P0 BRA `(.L_x_15) ;  /* 0x0000001400148947 */ /* 0x000fea0003800000 */
[----:B------:R-:W-:-:S04]  /*88f0*/  LOP3.LUT R19, R19, 0x2, RZ, 0xfc, !PT ;  /* 0x0000000213137812 */ /* 0x000fc800078efcff */
[----:B------:R-:W-:-:S13]  /*8900*/  ISETP.NE.AND P1, PT, R19, 0x3, PT ;  /* 0x000000031300780c */ /* 0x000fda0003f25270 */
[----:B------:R-:W-:Y:S05]  /*8910*/  @!P1 BRA `(.L_x_208) ;  /* 0x0000000000049947 */ /* 0x000fea0003800000 */
[----:B------:R-:W-:Y:S01]  /*8920*/  BPT.TRAP 0x1 ;  /* 0x000000040000795c */ /* 0x000fe20000300000 */
.L_x_208:
[----:B------:R-:W-:Y:S01]  /*8930*/  IMAD.U32 R7, RZ, RZ, UR41 ;  /* 0x00000029ff077e24 */ /* 0x000fe2000f8e00ff */
[----:B------:R-:W-:Y:S01]  /*8940*/  MOV R0, 0x400 ;  /* 0x0000040000007802 */ /* 0x000fe20000000f00 */
[----:B------:R-:W-:-:S03]  /*8950*/  IMAD.U32 R2, RZ, RZ, UR4 ;  /* 0x00000004ff027e24 */ /* 0x000fc6000f8e00ff */
[----:B------:R-:W-:Y:S02]  /*8960*/  LEA R7, R7, R0, 0x18 ;  /* 0x0000000007077211 */ /* 0x000fe400078ec0ff */
[----:B------:R-:W-:Y:S02]  /*8970*/  SHF.L.U32 R0, R8, 0x1f, RZ ;  /* 0x0000001f08007819 */ /* 0x000fe400000006ff */
[----:B--2--5:R-:W-:-:S04]  /*8980*/  LEA R3, R2, R7, 0x3 ;  /* 0x0000000702037211 */ /* 0x024fc800078e18ff */
[----:B------:R-:W2:Y:S02]  /*8990*/  SYNCS.PHASECHK.TRANS64.TRYWAIT P0, [R3+URZ+0x98], R0 ;  /* 0x00009800030075a7 */ /* 0x000ea4000800017f */
[----:B--2---:R-:W-:Y:S05]  /*89a0*/  @!P0 BRA `(.L_x_209) ;  /* 0x0000001400888947 */ /* 0x004fea0003800000 */
.L_x_240:
[----:B------:R-:W-:Y:S05]  /*89b0*/  @!P1 BRA `(.L_x_210) ;  /* 0x0000000000049947 */ /* 0x000fea0003800000 */
[----:B------:R-:W-:Y:S01]  /*89c0*/  BPT.TRAP 0x1 ;  /* 0x000000040000795c */ /* 0x000fe20000300000 */
.L_x_210:
[----:B------:R-:W-:-:S04]  /*89d0*/  UIADD3 UR5, UR4, 0x1, URZ ;  /* 0x0000000104057890 */ /* 0x000fc8000fffe03f */
[----:B------:R-:W-:Y:S02]  /*89e0*/  UISETP.NE.AND UP0, UPT, UR5, 0x3, UPT ;  /* 0x000000030500788c */ /* 0x000fe4000bf05270 */
[----:B------:R-:W-:Y:S02]  /*89f0*/  IMAD.U32 R2, RZ, RZ, UR5 ;  /* 0x00000005ff027e24 */ /* 0x000fe4000f8e00ff */
[----:B------:R-:W-:Y:S02]  /*8a00*/  USEL UR5, URZ, 0x1, UP0 ;  /* 0x000000013f057887 */ /* 0x000fe40008000000 */
[----:B------:R-:W-:-:S04]  /*8a10*/  PLOP3.LUT P0, PT, PT, PT, UP0, 0x80, 0x0 ;  /* 0x000000000000781c */ /* 0x000fc80003f0f008 */
[----:B------:R-:W-:Y:S02]  /*8a20*/  SEL R2, R2, RZ, P0 ;  /* 0x000000ff02027207 */ /* 0x000fe40000000000 */
[----:B--2---:R-:W-:-:S03]  /*8a30*/  LOP3.LUT R3, R8, UR5, RZ, 0x3c, !PT ;  /* 0x0000000508037c12 */ /* 0x004fc6000f8e3cff */
[----:B-1----:R-:W-:Y:S01]  /*8a40*/  IMAD R5, R2, 0x8, R7 ;  /* 0x0000000802057824 */ /* 0x002fe200078e0207 */
[----:B------:R-:W-:-:S04]  /*8a50*/  SHF.L.U32 R0, R3, 0x1f, RZ ;  /* 0x0000001f03007819 */ /* 0x000fc800000006ff */
[----:B------:R-:W1:Y:S02]  /*8a60*/  SYNCS.PHASECHK.TRANS64.TRYWAIT P0, [R5+URZ+0x98], R0 ;  /* 0x00009800050075a7 */ /* 0x000e64000800017f */
[----:B-1----:R-:W-:Y:S05]  /*8a70*/  @!P0 BRA `(.L_x_211) ;  /* 0x0000001400688947 */ /* 0x002fea0003800000 */
.L_x_241:
[----:B------:R-:W-:Y:S05]  /*8a80*/  @!P1 BRA `(.L_x_212) ;  /* 0x0000000000049947 */ /* 0x000fea0003800000 */
[----:B------:R-:W-:Y:S01]  /*8a90*/  BPT.TRAP 0x1 ;  /* 0x000000040000795c */ /* 0x000fe20000300000 */
.L_x_212:
[----:B-1----:R-:W-:-:S04]  /*8aa0*/  IADD3 R0, R2, 0x1, RZ ;  /* 0x0000000102007810 */ /* 0x002fc80007ffe0ff */
[----:B------:R-:W-:-:S04]  /*8ab0*/  ISETP.NE.AND P0, PT, R0, 0x3, PT ;  /* 0x000000030000780c */ /* 0x000fc80003f05270 */
[----:B------:R-:W-:Y:S02]  /*8ac0*/  SEL R2, RZ, 0x1, P0 ;  /* 0x00000001ff027807 */ /* 0x000fe40000000000 */
[----:B------:R-:W-:Y:S02]  /*8ad0*/  SEL R0, R0, RZ, P0 ;  /* 0x000000ff00007207 */ /* 0x000fe40000000000 */
[----:B------:R-:W-:-:S03]  /*8ae0*/  LOP3.LUT R2, R3, R2, RZ, 0x3c, !PT ;  /* 0x0000000203027212 */ /* 0x000fc600078e3cff */
[----:B------:R-:W-:Y:S01]  /*8af0*/  IMAD R3, R0, 0x8, R7 ;  /* 0x0000000800037824 */ /* 0x000fe200078e0207 */
[----:B------:R-:W-:-:S07]  /*8b00*/  SHF.L.U32 R0, R2, 0x1f, RZ ;  /* 0x0000001f02007819 */ /* 0x000fce00000006ff */
.L_x_213:
[----:B-1----:R1:W2:Y:S02]  /*8b10*/  SYNCS.PHASECHK.TRANS64.TRYWAIT P0, [R3+URZ+0x98], R0 ;  /* 0x00009800030075a7 */ /* 0x0022a4000800017f */
[----:B--2---:R-:W-:Y:S05]  /*8b20*/  @!P0 NANOSLEEP.SYNCS 0x989680 ;  /* 0x009896800000895d */ /* 0x004fea0003900000 */
[----:B------:R-:W2:Y:S02]  /*8b30*/  @!P0 SYNCS.PHASECHK.TRANS64 P0, [R3+URZ+0x98], R0 ;  /* 0x00009800030085a7 */ /* 0x000ea4000800007f */
[----:B--2---:R-:W-:Y:S05]  /*8b40*/  @P0 BRA `(.L_x_15) ;  /* 0x00000010007c0947 */ /* 0x004fea0003800000 */
[----:B------:R-:W-:Y:S05]  /*8b50*/  BRA `(.L_x_213) ;  /* 0xfffffffc00ec7947 */ /* 0x000fea000383ffff */
.L_x_182:
[----:B------:R-:W-:Y:S01]  /*8b60*/  LOP3.LUT P0, RZ, R8, 0xff, RZ, 0xc0, !PT ;  /* 0x000000ff08ff7812 */ /* 0x000fe2000780c0ff */
[----:B------:R-:W-:Y:S01]  /*8b70*/  IMAD.MOV.U32 R10, RZ, RZ, 0x1 ;  /* 0x00000001ff0a7424 */ /* 0x000fe200078e00ff */
[----:B------:R-:W-:-:S11]  /*8b80*/  MOV R9, RZ ;  /* 0x000000ff00097202 */ /* 0x000fd60000000f00 */
[----:B------:R-:W-:Y:S05]  /*8b90*/  @!P0 BRA `(.L_x_214) ;  /* 0x0000000c00248947 */ /* 0x000fea0003800000 */
[----:B------:R-:W2:Y:S01]  /*8ba0*/  LDC R0, c[0x0][0x28c] ;  /* 0x0000a300ff007b82 */ /* 0x000ea20000000800 */
[----:B------:R-:W-:Y:S01]  /*8bb0*/  ULDC UR7, c[0x0][0x900] ;  /* 0x0002400000077ab9 */ /* 0x000fe20000000800 */
[----:B------:R-:W-:Y:S01]  /*8bc0*/  UMOV UR8, 0xffffffff ;  /* 0xffffffff00087882 */ /* 0x000fe20000000000 */
[----:B------:R-:W-:Y:S01]  /*8bd0*/  BSSY B0, `(.L_x_214) ;  /* 0x00000c5000007945 */ /* 0x000fe20003800000 */
[----:B-1----:R-:W-:Y:S01]  /*8be0*/  USHF.L.U32 UR4, UR41, 0x5, URZ ;  /* 0x0000000529047899 */ /* 0x002fe2000800063f */
[----:B------:R-:W-:Y:S01]  /*8bf0*/  LOP3.LUT R11, R22, 0x2, RZ, 0xfc, !PT ;  /* 0x00000002160b7812 */ /* 0x000fe200078efcff */
[----:B------:R-:W-:Y:S01]  /*8c00*/  USHF.L.U32 UR5, UR41, 0xb, URZ ;  /* 0x0000000b29057899 */ /* 0x000fe2000800063f */
[----:B------:R-:W-:Y:S01]  /*8c10*/  MOV R10, 0x1 ;  /* 0x00000001000a7802 */ /* 0x000fe20000000f00 */
[----:B------:R-:W-:Y:S01]  /*8c20*/  USHF.L.U32 UR8, UR8, UR7, URZ ;  /* 0x0000000708087299 */ /* 0x000fe2000800063f */
[----:B------:R-:W-:Y:S01]  /*8c30*/  IMAD.MOV.U32 R9, RZ, RZ, RZ ;  /* 0x000000ffff097224 */ /* 0x000fe200078e00ff */
[----:B------:R-:W-:Y:S01]  /*8c40*/  ULDC UR6, c[0x0][0x8a8] ;  /* 0x00022a0000067ab9 */ /* 0x000fe20000000800 */
[----:B------:R-:W-:Y:S01]  /*8c50*/  UMOV UR9, 0x1 ;  /* 0x0000000100097882 */ /* 0x000fe20000000000 */
[----:B------:R-:W-:-:S02]  /*8c60*/  ULOP3.LUT UR4, UR4, 0x20, URZ, 0xc0, !UPT ;  /* 0x0000002004047892 */ /* 0x000fc4000f8ec03f */
[----:B------:R-:W-:Y:S02]  /*8c70*/  ULOP3.LUT UR5, UR5, 0x800, URZ, 0xc0, !UPT ;  /* 0x0000080005057892 */ /* 0x000fe4000f8ec03f */
[----:B------:R-:W-:Y:S02]  /*8c80*/  UIADD3 UR17, UR6, -0x1, URZ ;  /* 0xffffffff06117890 */ /* 0x000fe4000fffe03f */
[----:B------:R-:W-:Y:S02]  /*8c90*/  USHF.L.U32 UR19, UR9, UR7, URZ ;  /* 0x0000000709137299 */ /* 0x000fe4000800063f */
[----:B------:R-:W-:Y:S01]  /*8ca0*/  ULOP3.LUT UR18, URZ, UR8, URZ, 0x33, !UPT ;  /* 0x000000083f127292 */ /* 0x000fe2000f8e333f */
[----:B------:R-:W-:Y:S01]  /*8cb0*/  ULDC.64 UR22, c[0x0][0x198] ;  /* 0x0000660000167ab9 */ /* 0x000fe20000000a00 */
[----:B--2---:R-:W-:-:S05]  /*8cc0*/  VIADD R0, R0, 0x3f ;  /* 0x0000003f00007836 */ /* 0x004fca0000000000 */
[----:B------:R-:W-:-:S04]  /*8cd0*/  SHF.R.S32.HI R3, RZ, 0x1f, R0 ;  /* 0x0000001fff037819 */ /* 0x000fc80000011400 */
[----:B------:R-:W-:Y:S01]  /*8ce0*/  LEA.HI R3, R3, R0, RZ, 0x6 ;  /* 0x0000000003037211 */ /* 0x000fe200078f30ff */
[----:B------:R-:W-:-:S03]  /*8cf0*/  IMAD.MOV.U32 R0, RZ, RZ, 0x1 ;  /* 0x00000001ff007424 */ /* 0x000fc600078e00ff */
[--C-:B------:R-:W-:Y:S02]  /*8d00*/  SHF.R.S32.HI R8, RZ, 0x6, R3.reuse ;  /* 0x00000006ff087819 */ /* 0x100fe40000011403 */
[----:B------:R-:W-:-:S03]  /*8d10*/  PRMT R3, R0, 0x7610, R3 ;  /* 0x0000761000037816 */ /* 0x000fc60000000003 */
[----:B------:R-:W-:-:S07]  /*8d20*/  VIADD R0, R8, 0x1 ;  /* 0x0000000108007836 */ /* 0x000fce0000000000 */
.L_x_225:
[----:B------:R-:W-:-:S03]  /*8d30*/  UMOV UR6, 0xffffffff ;  /* 0xffffffff00067882 */ /* 0x000fc60000000000 */
[----:B------:R-:W-:Y:S05]  /*8d40*/  BRA.DIV UR6, `(.L_x_215) ;  /* 0x0000001206c87947 */ /* 0x000fea000b800000 */
[----:B------:R-:W-:-:S13]  /*8d50*/  ELECT P6, URZ, PT ;  /* 0x00000000003f782f */ /* 0x000fda00038c0000 */
.L_x_244:
[----:B------:R-:W1:Y:S01]  /*8d60*/  LDC R4, c[0x0][0x28c] ;  /* 0x0000a300ff047b82 */ /* 0x000e620000000800 */
[----:B------:R-:W-:Y:S01]  /*8d70*/  BSSY B1, `(.L_x_216) ;  /* 0x0000038000017945 */ /* 0x000fe20003800000 */
[----:B-1----:R-:W-:-:S13]  /*8d80*/  ISETP.LT.OR P6, PT, R4, 0x1, !P6 ;  /* 0x000000010400780c */ /* 0x002fda00077c1670 */
[----:B------:R-:W-:Y:S05]  /*8d90*/  @P6 BRA `(.L_x_217) ;  /* 0x0000000000d46947 */ /* 0x000fea0003800000 */
[----:B------:R-:W-:Y:S01]  /*8da0*/  LEA R20, R20, UR4, 0x6 ;  /* 0x0000000414147c11 */ /* 0x000fe2000f8e30ff */
[----:B------:R-:W-:Y:S01]  /*8db0*/  IMAD.MOV.U32 R19, RZ, RZ, RZ ;  /* 0x000000ffff137224 */ /* 0x000fe200078e00ff */
[----:B------:R-:W-:Y:S01]  /*8dc0*/  SHF.L.U32 R21, R21, 0x7, RZ ;  /* 0x0000000715157819 */ /* 0x000fe200000006ff */
[----:B------:R-:W-:Y:S01]  /*8dd0*/  IMAD.MOV.U32 R4, RZ, RZ, R0 ;  /* 0x000000ffff047224 */ /* 0x000fe200078e0000 */
[----:B------:R-:W-:Y:S01]  /*8de0*/  MOV R5, R10 ;  /* 0x0000000a00057202 */ /* 0x000fe20000000f00 */
[----:B------:R-:W-:-:S07]  /*8df0*/  IMAD.MOV.U32 R6, RZ, RZ, R9 ;  /* 0x000000ffff067224 */ /* 0x000fce00078e0009 */
.L_x_220:
[----:B------:R-:W1:Y:S01]  /*8e00*/  S2R R12, SR_CgaCtaId ;  /* 0x00000000000c7919 */ /* 0x000e620000008800 */
[----:B------:R-:W-:Y:S02]  /*8e10*/  MOV R7, 0x400 ;  /* 0x0000040000077802 */ /* 0x000fe40000000f00 */
[----:B------:R-:W-:Y:S02]  /*8e20*/  LOP3.LUT P1, RZ, R18, 0x7f, RZ, 0xc0, !PT ;  /* 0x0000007f12ff7812 */ /* 0x000fe4000782c0ff */
[----:B-1----:R-:W-:Y:S02]  /*8e30*/  LEA R15, R12, R7, 0x18 ;  /* 0x000000070c0f7211 */ /* 0x002fe400078ec0ff */
[----:B------:R-:W-:-:S09]  /*8e40*/  SHF.L.U32 R7, R5, 0x1f, RZ ;  /* 0x0000001f05077819 */ /* 0x000fd200000006ff */
[----:B------:R-:W1:Y:S01]  /*8e50*/  @!P1 LDC R12, c[0x0][0x500] ;  /* 0x00014000ff0c9b82 */ /* 0x000e620000000800 */
[----:B------:R-:W-:-:S04]  /*8e60*/  IMAD R14, R6, 0x8, R15 ;  /* 0x00000008060e7824 */ /* 0x000fc800078e020f */
[----:B------:R-:W2:Y:S02]  /*8e70*/  SYNCS.PHASECHK.TRANS64.TRYWAIT P0, [R14+URZ+0x40], R7 ;  /* 0x000040070e0075a7 */ /* 0x000ea4000800017f */
[----:B--2---:R-:W-:Y:S05]  /*8e80*/  @!P0 BRA `(.L_x_218) ;  /* 0x0000001000988947 */ /* 0x004fea0003800000 */
.L_x_245:
[----:B--2---:R-:W-:Y:S01]  /*8e90*/  PRMT R7, R11, 0x9910, RZ ;  /* 0x000099100b077816 */ /* 0x004fe200000000ff */
[----:B-1----:R1:W-:Y:S03]  /*8ea0*/  @!P1 SYNCS.ARRIVE.TRANS64 RZ, [R14+URZ], R12 ;  /* 0x0000000c0eff99a7 */ /* 0x0023e6000800003f */
[----:B------:R-:W-:-:S13]  /*8eb0*/  ISETP.NE.AND P0, PT, R7, 0x2, PT ;  /* 0x000000020700780c */ /* 0x000fda0003f05270 */
[----:B-1----:R-:W-:Y:S05]  /*8ec0*/  @P0 BRA `(.L_x_219) ;  /* 0x0000000000040947 */ /* 0x002fea0003800000 */
[----:B------:R-:W-:Y:S01]  /*8ed0*/  BPT.TRAP 0x1 ;  /* 0x000000040000795c */ /* 0x000fe20000300000 */
.L_x_219:
[C---:B------:R-:W-:Y:S01]  /*8ee0*/  LEA R7, R6.reuse, UR5, 0xc ;  /* 0x0000000506077c11 */ /* 0x040fe2000f8e60ff */
[----:B------:R-:W-:Y:S01]  /*8ef0*/  UIADD3 UR6, UP0, UR22, 0xf0, URZ ;  /* 0x000000f016067890 */ /* 0x000fe2000ff1e03f */
[----:B------:R-:W-:Y:S01]  /*8f00*/  LEA R12, R6, R15, 0xe ;  /* 0x0000000f060c7211 */ /* 0x000fe200078e70ff */
[----:B------:R-:W-:Y:S01]  /*8f10*/  UIADD3 UR24, UP1, UR22, 0x1f0, URZ ;  /* 0x000001f016187890 */ /* 0x000fe2000ff3e03f */
[----:B------:R-:W-:Y:S01]  /*8f20*/  R2UR UR9, R14 ;  /* 0x000000000e0972ca */ /* 0x000fe200000e0000 */
[----:B------:R-:W-:Y:S01]  /*8f30*/  IMAD R7, R7, 0x2, R15 ;  /* 0x0000000207077824 */ /* 0x000fe200078e020f */
[----:B------:R-:W-:Y:S01]  /*8f40*/  R2UR UR7, R12 ;  /* 0x000000000c0772ca */ /* 0x000fe200000e0000 */
[----:B------:R-:W-:Y:S01]  /*8f50*/  VIADD R6, R6, 0x1 ;  /* 0x0000000106067836 */ /* 0x000fe20000000000 */
[----:B------:R-:W-:Y:S01]  /*8f60*/  R2UR UR11, R21 ;  /* 0x00000000150b72ca */ /* 0x000fe200000e0000 */
[----:B------:R-:W-:Y:S01]  /*8f70*/  UIADD3.X UR25, URZ, UR23, URZ, UP1, !UPT ;  /* 0x000000173f197290 */ /* 0x000fe20008ffe43f */
[----:B------:R-:W-:Y:S01]  /*8f80*/  R2UR UR8, R7 ;  /* 0x00000000070872ca */ /* 0x000fe200000e0000 */
[----:B------:R-:W-:Y:S01]  /*8f90*/  UMOV UR14, 0x0 ;  /* 0x00000000000e7882 */ /* 0x000fe20000000000 */
[----:B------:R-:W-:Y:S01]  /*8fa0*/  R2UR UR10, R19 ;  /* 0x00000000130a72ca */ /* 0x000fe200000e0000 */
[----:B------:R-:W-:Y:S01]  /*8fb0*/  UMOV UR15, 0x10000000 ;  /* 0x10000000000f7882 */ /* 0x000fe20000000000 */
[----:B------:R-:W-:Y:S01]  /*8fc0*/  R2UR UR12, R13 ;  /* 0x000000000d0c72ca */ /* 0x000fe200000e0000 */
[----:B------:R-:W-:Y:S01]  /*8fd0*/  UMOV UR21, 0x30000 ;  /* 0x0003000000157882 */ /* 0x000fe20000000000 */
[----:B------:R-:W-:Y:S01]  /*8fe0*/  IADD3 R4, R4, -0x1, RZ ;  /* 0xffffffff04047810 */ /* 0x000fe20007ffe0ff */
[----:B------:R-:W-:Y:S01]  /*8ff0*/  VIADD R19, R19, 0x40 ;  /* 0x0000004013137836 */ /* 0x000fe20000000000 */
[----:B------:R-:W-:Y:S01]  /*9000*/  R2UR UR20, R20 ;  /* 0x00000000141472ca */ /* 0x000fe200000e0000 */
[----:B------:R-:W-:Y:S01]  /*9010*/  UIADD3 UR13, UR7, 0x6400, URZ ;  /* 0x00006400070d7890 */ /* 0x000fe2000fffe03f */
[----:B------:R-:W-:Y:S01]  /*9020*/  ISETP.GT.AND P1, PT, R4, 0x1, PT ;  /* 0x000000010400780c */ /* 0x000fe20003f24270 */
[----:B------:R-:W-:Y:S01]  /*9030*/  UIADD3.X UR7, URZ, UR23, URZ, UP0, !UPT ;  /* 0x000000173f077290 */ /* 0x000fe200087fe43f */
[----:B------:R-:W-:Y:S01]  /*9040*/  ISETP.NE.AND P0, PT, R6, 0x8, PT ;  /* 0x000000080600780c */ /* 0x000fe20003f05270 */
[----:B------:R-:W-:-:S03]  /*9050*/  UIADD3 UR16, UR8, 0x26400, URZ ;  /* 0x0002640008107890 */ /* 0x000fc6000fffe03f */
[----:B------:R-:W-:Y:S01]  /*9060*/  UMOV UR8, UR13 ;  /* 0x0000000d00087c82 */ /* 0x000fe20008000000 */
[----:B------:R-:W-:Y:S02]  /*9070*/  SEL R12, RZ, 0x1, P0 ;  /* 0x00000001ff0c7807 */ /* 0x000fe40000000000 */
[----:B------:R-:W-:Y:S01]  /*9080*/  SEL R6, R6, RZ, P0 ;  /* 0x000000ff06067207 */ /* 0x000fe20000000000 */
[----:B------:R1:W-:Y:S01]  /*9090*/  UTMALDG.3D [UR8], [UR6], desc[UR14] ;  /* 0x00000e08060075b4 */ /* 0x0003e20008011000 */
[----:B------:R-:W-:Y:S01]  /*90a0*/  LOP3.LUT R5, R5, R12, RZ, 0x3c, !PT ;  /* 0x0000000c05057212 */ /* 0x000fe200078e3cff */
[----:B-1----:R-:W-:Y:S01]  /*90b0*/  UMOV UR8, UR16 ;  /* 0x0000001000087c82 */ /* 0x002fe20008000000 */
[----:B------:R-:W-:Y:S02]  /*90c0*/  UMOV UR11, UR20 ;  /* 0x00000014000b7c82 */ /* 0x000fe40008000000 */
[----:B------:R1:W-:Y:S02]  /*90d0*/  UTMALDG.3D.MULTICAST [UR8], [UR24], UR21, desc[UR14] ;  /* 0x00000e08180073b4 */ /* 0x0003e40008011815 */
[----:B-1----:R-:W-:Y:S05]  /*90e0*/  @P1 BRA `(.L_x_220) ;  /* 0xfffffffc00441947 */ /* 0x002fea000383ffff */
.L_x_217:
[----:B------:R-:W-:Y:S05]  /*90f0*/  BSYNC B1 ;  /* 0x0000000000017941 */ /* 0x000fea0003800000 */
.L_x_216:
[----:B------:R-:W-:Y:S01]  /*9100*/  LOP3.LUT P1, RZ, R3, 0xff, RZ, 0xc0, !PT ;  /* 0x000000ff03ff7812 */ /* 0x000fe2000782c0ff */
[----:B------:R-:W-:Y:S01]  /*9110*/  IMAD.IADD R9, R8, 0x1, R9 ;  /* 0x0000000108097824 */ /* 0x000fe200078e0209 */
[----:B------:R-:W-:Y:S01]  /*9120*/  IADD3 R16, P2, R16, UR36, RZ ;  /* 0x0000002410107c10 */ /* 0x000fe2000ff5e0ff */
[----:B------:R-:W-:Y:S01]  /*9130*/  ULDC.64 UR6, c[0x0][0x8f8] ;  /* 0x00023e0000067ab9 */ /* 0x000fe20000000a00 */
[----:B------:R-:W-:Y:S01]  /*9140*/  BSSY B1, `(.L_x_221) ;  /* 0x000006b000017945 */ /* 0x000fe20003800000 */
[----:B------:R-:W-:Y:S01]  /*9150*/  MOV R21, 0xffffffff ;  /* 0xffffffff00157802 */ /* 0x000fe20000000f00 */
[----:B------:R-:W-:Y:S01]  /*9160*/  IMAD.MOV.U32 R20, RZ, RZ, -0x1 ;  /* 0xffffffffff147424 */ /* 0x000fe200078e00ff */
[----:B------:R-:W-:Y:S01]  /*9170*/  SHF.R.U32.HI R3, RZ, 0x3, R9 ;  /* 0x00000003ff037819 */ /* 0x000fe20000011609 */
[----:B------:R-:W-:Y:S01]  /*9180*/  IMAD.MOV.U32 R13, RZ, RZ, -0x1 ;  /* 0xffffffffff0d7424 */ /* 0x000fe200078e00ff */
[----:B------:R-:W-:Y:S02]  /*9190*/  ISETP.GT.U32.AND P0, PT, R9, 0x7, PT ;  /* 0x000000070900780c */ /* 0x000fe40003f04070 */
[----:B------:R-:W-:-:S02]  /*91a0*/  LOP3.LUT R3, R3, 0x1, RZ, 0xc0, !PT ;  /* 0x0000000103037812 */ /* 0x000fc400078ec0ff */
[----:B------:R-:W1:Y:S01]  /*91b0*/  @P1 S2R R5, SR_CgaCtaId ;  /* 0x0000000000051919 */ /* 0x000e620000008800 */
[----:B------:R-:W-:Y:S02]  /*91c0*/  @P1 MOV R4, 0x400 ;  /* 0x0000040000041802 */ /* 0x000fe40000000f00 */
[----:B------:R-:W-:Y:S02]  /*91d0*/  ISETP.LT.U32.AND P0, PT, R8, 0x8, P0 ;  /* 0x000000080800780c */ /* 0x000fe40000701070 */
[----:B------:R-:W-:Y:S02]  /*91e0*/  IADD3.X R17, R17, UR42, RZ, P2, !PT ;  /* 0x0000002a11117c10 */ /* 0x000fe400097fe4ff */
[----:B------:R-:W-:Y:S02]  /*91f0*/  ISETP.GE.U32.AND P2, PT, R16, UR6, PT ;  /* 0x0000000610007c0c */ /* 0x000fe4000bf46070 */
[----:B------:R-:W-:Y:S02]  /*9200*/  LOP3.LUT R9, R9, 0x7, RZ, 0xc0, !PT ;  /* 0x0000000709097812 */ /* 0x000fe400078ec0ff */
[----:B-1----:R-:W-:-:S04]  /*9210*/  @P1 LEA R4, R5, R4, 0x18 ;  /* 0x0000000405041211 */ /* 0x002fc800078ec0ff */
[----:B------:R1:W-:Y:S01]  /*9220*/  @P1 SYNCS.ARRIVE.TRANS64.A1T0 RZ, [R4+URZ+0xb8], RZ ;  /* 0x0000b8ff04ff19a7 */ /* 0x0003e2000810003f */
[----:B------:R-:W-:Y:S02]  /*9230*/  ISETP.NE.U32.AND P1, PT, R3, 0x1, PT ;  /* 0x000000010300780c */ /* 0x000fe40003f25070 */
[----:B------:R-:W-:Y:S02]  /*9240*/  SEL R3, RZ, 0x1, !P0 ;  /* 0x00000001ff037807 */ /* 0x000fe40004000000 */
[----:B------:R-:W-:Y:S02]  /*9250*/  ISETP.GE.U32.AND.EX P0, PT, R17, UR7, PT, P2 ;  /* 0x0000000711007c0c */ /* 0x000fe4000bf06120 */
[----:B------:R-:W-:-:S04]  /*9260*/  ISETP.GT.U32.AND P1, PT, R8, 0x7, !P1 ;  /* 0x000000070800780c */ /* 0x000fc80004f24070 */
[----:B-1----:R-:W-:-:S04]  /*9270*/  SEL R4, RZ, 0x1, !P1 ;  /* 0x00000001ff047807 */ /* 0x002fc80004800000 */
[--C-:B------:R-:W-:Y:S02]  /*9280*/  LOP3.LUT R10, R4, R10, R3.reuse, 0x96, !PT ;  /* 0x0000000a040a7212 */ /* 0x100fe400078e9603 */
[----:B------:R-:W-:Y:S02]  /*9290*/  PRMT R4, RZ, 0x7610, R4 ;  /* 0x00007610ff047816 */ /* 0x000fe40000000004 */
[----:B------:R-:W-:Y:S01]  /*92a0*/  PRMT R3, RZ, 0x7610, R3 ;  /* 0x00007610ff037816 */ /* 0x000fe20000000003 */
[----:B------:R-:W-:Y:S06]  /*92b0*/  @P0 BRA `(.L_x_222) ;  /* 0x00000004004c0947 */ /* 0x000fec0003800000 */
[----:B------:R-:W1:Y:S01]  /*92c0*/  S2R R14, SR_CTAID.X ;  /* 0x00000000000e7919 */ /* 0x000e620000002500 */
[----:B------:R-:W-:Y:S01]  /*92d0*/  ULDC.64 UR6, c[0x0][0x8d0] ;  /* 0x0002340000067ab9 */ /* 0x000fe20000000a00 */
[----:B------:R-:W2:Y:S01]  /*92e0*/  LDC R15, c[0x0][0x144] ;  /* 0x00005100ff0f7b82 */ /* 0x000ea20000000800 */
[----:B------:R-:W-:Y:S01]  /*92f0*/  ISETP.NE.U32.AND P0, PT, RZ, UR6, PT ;  /* 0x00000006ff007c0c */ /* 0x000fe2000bf05070 */
[----:B------:R-:W3:Y:S01]  /*9300*/  S2R R12, SR_CTAID.Y ;  /* 0x00000000000c7919 */ /* 0x000ee20000002600 */
[----:B------:R-:W-:Y:S01]  /*9310*/  ULDC UR8, c[0x0][0x150] ;  /* 0x0000540000087ab9 */ /* 0x000fe20000000800 */
[----:B------:R-:W-:Y:S01]  /*9320*/  ULDC UR9, c[0x0][0x8d8] ;  /* 0x0002360000097ab9 */ /* 0x000fe20000000800 */
[----:B------:R-:W-:Y:S02]  /*9330*/  ISETP.NE.AND.EX P0, PT, RZ, UR7, PT, P0 ;  /* 0x00000007ff007c0c */ /* 0x000fe4000bf05300 */
[----:B------:R-:W-:Y:S02]  /*9340*/  MOV R4, R16 ;  /* 0x0000001000047202 */ /* 0x000fe40000000f00 */
[----:B-1----:R-:W-:-:S05]  /*9350*/  I2FP.F32.U32 R5, R14 ;  /* 0x0000000e00057245 */ /* 0x002fca0000201000 */
[----:B------:R-:W-:Y:S01]  /*9360*/  FMUL R19, R5, UR8 ;  /* 0x0000000805137c20 */ /* 0x000fe20008400000 */
[----:B------:R-:W-:-:S03]  /*9370*/  IMAD.MOV.U32 R5, RZ, RZ, R17 ;  /* 0x000000ffff057224 */ /* 0x000fc600078e0011 */
[----:B---3--:R-:W-:Y:S05]  /*9380*/  @!P0 BRA `(.L_x_223) ;  /* 0x0000000000288947 */ /* 0x008fea0003800000 */
[----:B------:R-:W-:Y:S02]  /*9390*/  ULDC UR8, c[0x0][0x8dc] ;  /* 0x0002370000087ab9 */ /* 0x000fe40000000800 */
[----:B------:R-:W-:-:S05]  /*93a0*/  IADD3 R5, P0, R16, UR8, RZ ;  /* 0x0000000810057c10 */ /* 0x000fca000ff1e0ff */
[----:B------:R-:W-:-:S04]  /*93b0*/  IMAD.X R13, RZ, RZ, R17, P0 ;  /* 0x000000ffff0d7224 */ /* 0x000fc800000e0611 */
[----:B------:R-:W-:-:S04]  /*93c0*/  IMAD.WIDE.U32 R6, R13, UR6, RZ ;  /* 0x000000060d067c25 */ /* 0x000fc8000f8e00ff */
[----:B------:R-:W-:-:S04]  /*93d0*/  IMAD.WIDE.U32 R6, P0, R5, UR7, R6 ;  /* 0x0000000705067c25 */ /* 0x000fc8000f800006 */
[----:B------:R-:W-:-:S04]  /*93e0*/  IMAD.WIDE.U32 R4, R5, UR6, RZ ;  /* 0x0000000605047c25 */ /* 0x000fc8000f8e00ff */
[----:B------:R-:W-:Y:S01]  /*93f0*/  IMAD.MOV.U32 R4, RZ, RZ, R7 ;  /* 0x000000ffff047224 */ /* 0x000fe200078e0007 */
[----:B------:R-:W-:Y:S02]  /*9400*/  IADD3 RZ, P1, R5, R6, RZ ;  /* 0x0000000605ff7210 */ /* 0x000fe40007f3e0ff */
[----:B------:R-:W-:-:S03]  /*9410*/  IADD3.X R5, RZ, RZ, RZ, P0, !PT ;  /* 0x000000ffff057210 */ /* 0x000fc600007fe4ff */
[----:B------:R-:W-:-:S08]  /*9420*/  IMAD.WIDE.U32.X R4, R13, UR7, R4, P1 ;  /* 0x000000070d047c25 */ /* 0x000fd000088e0404 */
.L_x_223:
[--C-:B------:R-:W-:Y:S01]  /*9430*/  SHF.R.U64 R13, R4, UR9, R5.reuse ;  /* 0x00000009040d7c19 */ /* 0x100fe20008001205 */
[----:B------:R-:W1:Y:S01]  /*9440*/  F2I.U32.TRUNC.NTZ R19, R19 ;  /* 0x0000001300137305 */ /* 0x000e62000020f000 */
[----:B------:R-:W-:Y:S01]  /*9450*/  SHF.R.U32.HI R4, RZ, UR9, R5 ;  /* 0x00000009ff047c19 */ /* 0x000fe20008011605 */
[----:B------:R-:W-:Y:S01]  /*9460*/  ULDC.64 UR6, c[0x0][0x8c8] ;  /* 0x0002320000067ab9 */ /* 0x000fe20000000a00 */
[----:B------:R-:W-:Y:S01]  /*9470*/  IADD3 R7, P0, RZ, -R13, RZ ;  /* 0x8000000dff077210 */ /* 0x000fe20007f1e0ff */
[----:B------:R-:W-:Y:S01]  /*9480*/  ULDC.64 UR8, c[0x0][0x8e8] ;  /* 0x00023a0000087ab9 */ /* 0x000fe20000000a00 */
[----:B------:R-:W3:Y:S03]  /*9490*/  LDC R21, c[0x0][0x148] ;  /* 0x00005200ff157b82 */ /* 0x000ee60000000800 */
[----:B------:R-:W-:Y:S01]  /*94a0*/  IMAD.X R4, RZ, RZ, ~R4, P0 ;  /* 0x000000ffff047224 */ /* 0x000fe200000e0e04 */
[----:B------:R-:W-:-:S03]  /*94b0*/  ISETP.NE.U32.AND P0, PT, RZ, UR8, PT ;  /* 0x00000008ff007c0c */ /* 0x000fc6000bf05070 */
[----:B------:R-:W-:Y:S01]  /*94c0*/  IMAD R6, R4, UR6, RZ ;  /* 0x0000000604067c24 */ /* 0x000fe2000f8e02ff */
[----:B------:R-:W-:Y:S01]  /*94d0*/  ISETP.NE.AND.EX P0, PT, RZ, UR9, PT, P0 ;  /* 0x00000009ff007c0c */ /* 0x000fe2000bf05300 */
[----:B------:R-:W-:Y:S01]  /*94e0*/  IMAD.WIDE.U32 R4, R7, UR6, R16 ;  /* 0x0000000607047c25 */ /* 0x000fe2000f8e0010 */
[----:B------:R-:W-:-:S03]  /*94f0*/  ULDC UR6, c[0x0][0x8c0] ;  /* 0x0002300000067ab9 */ /* 0x000fc60000000800 */
[----:B------:R-:W-:Y:S01]  /*9500*/  IMAD R7, R7, UR7, R6 ;  /* 0x0000000707077c24 */ /* 0x000fe2000f8e0206 */
[----:B-1----:R-:W-:Y:S01]  /*9510*/  IADD3 R6, -R19, RZ, RZ ;  /* 0x000000ff13067210 */ /* 0x002fe20007ffe1ff */
[----:B------:R-:W-:Y:S02]  /*9520*/  ULDC UR7, c[0x0][0x154] ;  /* 0x0000550000077ab9 */ /* 0x000fe40000000800 */
[----:B------:R-:W-:Y:S02]  /*9530*/  IMAD.IADD R5, R5, 0x1, R7 ;  /* 0x0000000105057824 */ /* 0x000fe400078e0207 */
[----:B--2---:R-:W-:Y:S01]  /*9540*/  IMAD R14, R15, R6, R14 ;  /* 0x000000060f0e7224 */ /* 0x004fe200078e020e */
[----:B------:R-:W-:Y:S02]  /*9550*/  I2FP.F32.U32 R6, R12 ;  /* 0x0000000c00067245 */ /* 0x000fe40000201000 */
[--C-:B------:R-:W-:Y:S02]  /*9560*/  SHF.R.U64 R15, R4, UR6, R5.reuse ;  /* 0x00000006040f7c19 */ /* 0x100fe40008001205 */
[----:B------:R-:W-:Y:S01]  /*9570*/  SHF.R.U32.HI R4, RZ, UR6, R5 ;  /* 0x00000006ff047c19 */ /* 0x000fe20008011605 */
[----:B------:R-:W-:Y:S01]  /*9580*/  FMUL R6, R6, UR7 ;  /* 0x0000000706067c20 */ /* 0x000fe20008400000 */
[----:B------:R-:W-:-:S02]  /*9590*/  ULDC UR6, c[0x0][0x8b0] ;  /* 0x00022c0000067ab9 */ /* 0x000fc40000000800 */
[--C-:B------:R-:W-:Y:S01]  /*95a0*/  SHF.R.U64 R20, R15, UR6, R4.reuse ;  /* 0x000000060f147c19 */ /* 0x100fe20008001204 */
[----:B------:R1:W2:Y:S01]  /*95b0*/  F2I.U32.TRUNC.NTZ R24, R6 ;  /* 0x0000000600187305 */ /* 0x0002a2000020f000 */
[----:B------:R-:W-:Y:S01]  /*95c0*/  SHF.R.U32.HI R5, RZ, UR6, R4 ;  /* 0x00000006ff057c19 */ /* 0x000fe20008011604 */
[----:B------:R-:W-:-:S03]  /*95d0*/  ULDC UR6, c[0x0][0x900] ;  /* 0x0002400000067ab9 */ /* 0x000fc60000000800 */
[--C-:B------:R-:W-:Y:S02]  /*95e0*/  SHF.R.U64 R19, R20, UR6, R5.reuse ;  /* 0x0000000614137c19 */ /* 0x100fe40008001205 */
[----:B------:R-:W-:-:S03]  /*95f0*/  SHF.R.U32.HI R23, RZ, UR6, R5 ;  /* 0x00000006ff177c19 */ /* 0x000fc60008011605 */
[----:B------:R-:W-:Y:S01]  /*9600*/  IMAD.MOV.U32 R4, RZ, RZ, R19 ;  /* 0x000000ffff047224 */ /* 0x000fe200078e0013 */
[----:B------:R-:W-:Y:S01]  /*9610*/  MOV R5, R23 ;  /* 0x0000001700057202 */ /* 0x000fe20000000f00 */
[----:B-1----:R-:W-:Y:S06]  /*9620*/  @!P0 BRA `(.L_x_224) ;  /* 0x0000000000288947 */ /* 0x002fec0003800000 */
[----:B------:R-:W-:Y:S02]  /*9630*/  ULDC UR6, c[0x0][0x8f4] ;  /* 0x00023d0000067ab9 */ /* 0x000fe40000000800 */
[----:B------:R-:W-:-:S05]  /*9640*/  IADD3 R5, P0, R19, UR6, RZ ;  /* 0x0000000613057c10 */ /* 0x000fca000ff1e0ff */
[----:B------:R-:W-:-:S04]  /*9650*/  IMAD.X R23, RZ, RZ, R23, P0 ;  /* 0x000000ffff177224 */ /* 0x000fc800000e0617 */
[----:B------:R-:W-:-:S04]  /*9660*/  IMAD.WIDE.U32 R6, R23, UR8, RZ ;  /* 0x0000000817067c25 */ /* 0x000fc8000f8e00ff */
[----:B------:R-:W-:-:S04]  /*9670*/  IMAD.WIDE.U32 R6, P0, R5, UR9, R6 ;  /* 0x0000000905067c25 */ /* 0x000fc8000f800006 */
[----:B------:R-:W-:Y:S01]  /*9680*/  IMAD.WIDE.U32 R4, R5, UR8, RZ ;  /* 0x0000000805047c25 */ /* 0x000fe2000f8e00ff */
[----:B------:R-:W-:-:S04]  /*9690*/  MOV R4, R7 ;  /* 0x0000000700047202 */ /* 0x000fc80000000f00 */
[----:B------:R-:W-:Y:S01]  /*96a0*/  IADD3 RZ, P1, R5, R6, RZ ;  /* 0x0000000605ff7210 */ /* 0x000fe20007f3e0ff */
[----:B------:R-:W-:-:S04]  /*96b0*/  IMAD.X R5, RZ, RZ, RZ, P0 ;  /* 0x000000ffff057224 */ /* 0x000fc800000e06ff */
[----:B------:R-:W-:-:S08]  /*96c0*/  IMAD.WIDE.U32.X R4, R23, UR9, R4, P1 ;  /* 0x0000000917047c25 */ /* 0x000fd000088e0404 */
.L_x_224:
[----:B------:R-:W-:Y:S01]  /*96d0*/  ISETP.NE.AND P0, PT, R2, 0x1, PT ;  /* 0x000000010200780c */ /* 0x000fe20003f05270 */
[----:B------:R-:W-:Y:S01]  /*96e0*/  ULDC UR6, c[0x0][0x8f0] ;  /* 0x00023c0000067ab9 */ /* 0x000fe20000000800 */
[----:B------:R-:W-:Y:S01]  /*96f0*/  LOP3.LUT R20, R20, UR18, RZ, 0xc0, !PT ;  /* 0x0000001214147c12 */ /* 0x000fe2000f8ec0ff */
[----:B--2---:R-:W-:Y:S01]  /*9700*/  IMAD.MOV R24, RZ, RZ, -R24 ;  /* 0x000000ffff187224 */ /* 0x004fe200078e0a18 */
[----:B------:R-:W-:Y:S01]  /*9710*/  SHF.R.U64 R5, R4, UR6, R5 ;  /* 0x0000000604057c19 */ /* 0x000fe20008001205 */
[----:B------:R-:W-:Y:S01]  /*9720*/  ULDC UR6, c[0x0][0x8e0] ;  /* 0x0002380000067ab9 */ /* 0x000fe20000000800 */
[----:B------:R-:W-:Y:S01]  /*9730*/  LOP3.LUT R6, R15, UR17, RZ, 0xc0, !PT ;  /* 0x000000110f067c12 */ /* 0x000fe2000f8ec0ff */
[----:B------:R-:W-:Y:S02]  /*9740*/  ULDC UR7, c[0x0][0x8b8] ;  /* 0x00022e0000077ab9 */ /* 0x000fe40000000800 */
[----:B------:R-:W-:Y:S02]  /*9750*/  IMAD.MOV R4, RZ, RZ, -R5 ;  /* 0x000000ffff047224 */ /* 0x000fe400078e0a05 */
[----:B------:R-:W-:-:S02]  /*9760*/  IMAD R5, R5, UR19, R20 ;  /* 0x0000001305057c24 */ /* 0x000fc4000f8e0214 */
[----:B---3--:R-:W-:Y:S02]  /*9770*/  @P0 IMAD R14, R21, R24, R12 ;  /* 0x00000018150e0224 */ /* 0x008fe400078e020c */
[----:B------:R-:W-:Y:S01]  /*9780*/  IMAD R19, R4, UR6, R19 ;  /* 0x0000000604137c24 */ /* 0x000fe2000f8e0213 */
[----:B------:R-:W-:Y:S01]  /*9790*/  ULDC UR6, c[0x0][0x8a8] ;  /* 0x00022a0000067ab9 */ /* 0x000fe20000000800 */
[----:B------:R-:W-:Y:S01]  /*97a0*/  IMAD R14, R5, UR7, R14 ;  /* 0x00000007050e7c24 */ /* 0x000fe2000f8e020e */
[----:B------:R-:W-:Y:S01]  /*97b0*/  MOV R4, 0x1 ;  /* 0x0000000100047802 */ /* 0x000fe20000000f00 */
[----:B------:R-:W-:-:S05]  /*97c0*/  IMAD R19, R19, UR6, R6 ;  /* 0x0000000613137c24 */ /* 0x000fca000f8e0206 */
[----:B------:R-:W-:Y:S02]  /*97d0*/  SEL R20, R19, R14, !P0 ;  /* 0x0000000e13147207 */ /* 0x000fe40004000000 */
[----:B------:R-:W-:-:S07]  /*97e0*/  SEL R21, R14, R19, !P0 ;  /* 0x000000130e157207 */ /* 0x000fce0004000000 */
.L_x_222:
[----:B------:R-:W-:Y:S05]  /*97f0*/  BSYNC B1 ;  /* 0x0000000000017941 */ /* 0x000fea0003800000 */
.L_x_221:
[----:B------:R-:W-:-:S13]  /*9800*/  LOP3.LUT P0, RZ, R4, 0xff, RZ, 0xc0, !PT ;  /* 0x000000ff04ff7812 */ /* 0x000fda000780c0ff */
[----:B------:R-:W-:Y:S05]  /*9810*/  @P0 BRA `(.L_x_225) ;  /* 0xfffffff400440947 */ /* 0x000fea000383ffff */
[----:B------:R-:W-:Y:S05]  /*9820*/  BSYNC B0 ;  /* 0x0000000000007941 */ /* 0x000fea0003800000 */
.L_x_214:
[----:B------:R-:W-:-:S03]  /*9830*/  UMOV UR6, 0xffffffff ;  /* 0xffffffff00067882 */ /* 0x000fc60000000000 */
[----:B------:R-:W-:Y:S05]  /*9840*/  BRA.DIV UR6, `(.L_x_226) ;  /* 0x0000000a063c7947 */ /* 0x000fea000b800000 */
[----:B------:R-:W-:-:S13]  /*9850*/  ELECT P6, URZ, PT ;  /* 0x00000000003f782f */ /* 0x000fda00038c0000 */
.L_x_248:
[----:B------:R-:W-:Y:S05]  /*9860*/  @!P6 BRA `(.L_x_15) ;  /* 0x000000040034e947 */ /* 0x000fea0003800000 */
[----:B------:R-:W-:-:S04]  /*9870*/  LOP3.LUT R22, R22, 0x2, RZ, 0xfc, !PT ;  /* 0x0000000216167812 */ /* 0x000fc800078efcff */
[----:B------:R-:W-:-:S13]  /*9880*/  ISETP.NE.AND P0, PT, R22, 0x3, PT ;  /* 0x000000031600780c */ /* 0x000fda0003f05270 */
[----:B------:R-:W-:Y:S05]  /*9890*/  @!P0 BRA `(.L_x_227) ;  /* 0x0000000000048947 */ /* 0x000fea0003800000 */
[----:B-1----:R-:W-:Y:S01]  /*98a0*/  BPT.TRAP 0x1 ;  /* 0x000000040000795c */ /* 0x002fe20000300000 */
.L_x_227:
[----:B------:R-:W2:Y:S01]  /*98b0*/  S2R R3, SR_CgaCtaId ;  /* 0x0000000000037919 */ /* 0x000ea20000008800 */
[----:B------:R-:W-:Y:S02]  /*98c0*/  MOV R0, 0x400 ;  /* 0x0000040000007802 */ /* 0x000fe40000000f00 */
[----:B------:R-:W-:Y:S02]  /*98d0*/  SHF.L.U32 R2, R10, 0x1f, RZ ;  /* 0x0000001f0a027819 */ /* 0x000fe400000006ff */
[----:B--2---:R-:W-:-:S05]  /*98e0*/  LEA R0, R3, R0, 0x18 ;  /* 0x0000000003007211 */ /* 0x004fca00078ec0ff */
[----:B------:R-:W-:-:S04]  /*98f0*/  VIADD R0, R0, 0x40 ;  /* 0x0000004000007836 */ /* 0x000fc80000000000 */
[C---:B------:R-:W-:Y:S01]  /*9900*/  IMAD R5, R9.reuse, 0x8, R0 ;  /* 0x0000000809057824 */ /* 0x040fe200078e0200 */
[----:B------:R-:W-:-:S03]  /*9910*/  IADD3 R9, R9, 0x1, RZ ;  /* 0x0000000109097810 */ /* 0x000fc60007ffe0ff */
[----:B------:R-:W2:Y:S01]  /*9920*/  SYNCS.PHASECHK.TRANS64.TRYWAIT P0, [R5+URZ], R2 ;  /* 0x00000002050075a7 */ /* 0x000ea2000800017f */
[----:B------:R-:W-:-:S04]  /*9930*/  ISETP.NE.AND P1, PT, R9, 0x8, PT ;  /* 0x000000080900780c */ /* 0x000fc80003f25270 */
[----:B------:R-:W-:Y:S02]  /*9940*/  SEL R3, RZ, 0x1, P1 ;  /* 0x00000001ff037807 */ /* 0x000fe40000800000 */
[----:B------:R-:W-:Y:S02]  /*9950*/  SEL R9, R9, RZ, P1 ;  /* 0x000000ff09097207 */ /* 0x000fe40000800000 */
[----:B------:R-:W-:-:S03]  /*9960*/  LOP3.LUT R10, R10, R3, RZ, 0x3c, !PT ;  /* 0x000000030a0a7212 */ /* 0x000fc600078e3cff */
[----:B------:R-:W-:Y:S01]  /*9970*/  IMAD R7, R9, 0x8, R0 ;  /* 0x0000000809077824 */ /* 0x000fe200078e0200 */
[----:B------:R-:W-:Y:S01]  /*9980*/  SHF.L.U32 R4, R10, 0x1f, RZ ;  /* 0x0000001f0a047819 */ /* 0x000fe200000006ff */
[----:B--2---:R-:W-:Y:S06]  /*9990*/  @!P0 BRA `(.L_x_228) ;  /* 0x0000000800088947 */ /* 0x004fec0003800000 */
.L_x_249:
[----:B------:R-:W3:Y:S01]  /*99a0*/  SYNCS.PHASECHK.TRANS64.TRYWAIT P0, [R7+URZ], R4 ;  /* 0x00000004070075a7 */ /* 0x000ee2000800017f */
[----:B--2---:R-:W-:-:S05]  /*99b0*/  VIADD R2, R9, 0x1 ;  /* 0x0000000109027836 */ /* 0x004fca0000000000 */
[----:B------:R-:W-:-:S04]  /*99c0*/  ISETP.NE.AND P1, PT, R2, 0x8, PT ;  /* 0x000000080200780c */ /* 0x000fc80003f25270 */
[----:B------:R-:W-:Y:S02]  /*99d0*/  SEL R3, RZ, 0x1, P1 ;  /* 0x00000001ff037807 */ /* 0x000fe40000800000 */
[----:B------:R-:W-:Y:S02]  /*99e0*/  SEL R9, R2, RZ, P1 ;  /* 0x000000ff02097207 */ /* 0x000fe40000800000 */
[----:B------:R-:W-:Y:S02]  /*99f0*/  LOP3.LUT R10, R10, R3, RZ, 0x3c, !PT ;  /* 0x000000030a0a7212 */ /* 0x000fe400078e3cff */
[----:B------:R-:W-:Y:S02]  /*9a00*/  LEA R6, R9, R0, 0x3 ;  /* 0x0000000009067211 */ /* 0x000fe400078e18ff */
[----:B------:R-:W-:Y:S01]  /*9a10*/  SHF.L.U32 R5, R10, 0x1f, RZ ;  /* 0x0000001f0a057819 */ /* 0x000fe200000006ff */
[----:B---3--:R-:W-:Y:S06]  /*9a20*/  @!P0 BRA `(.L_x_229) ;  /* 0x0000000400f88947 */ /* 0x008fec0003800000 */
.L_x_250:
[----:B------:R-:W3:Y:S01]  /*9a30*/  SYNCS.PHASECHK.TRANS64.TRYWAIT P0, [R6+URZ], R5 ;  /* 0x00000005060075a7 */ /* 0x000ee2000800017f */
[----:B------:R-:W-:-:S05]  /*9a40*/  VIADD R2, R9, 0x1 ;  /* 0x0000000109027836 */ /* 0x000fca0000000000 */
[----:B------:R-:W-:-:S04]  /*9a50*/  ISETP.NE.AND P1, PT, R2, 0x8, PT ;  /* 0x000000080200780c */ /* 0x000fc80003f25270 */
[----:B------:R-:W-:Y:S02]  /*9a60*/  SEL R3, RZ, 0x1, P1 ;  /* 0x00000001ff037807 */ /* 0x000fe40000800000 */
[----:B--2---:R-:W-:Y:S02]  /*9a70*/  SEL R7, R2, RZ, P1 ;  /* 0x000000ff02077207 */ /* 0x004fe40000800000 */
[----:B------:R-:W-:-:S03]  /*9a80*/  LOP3.LUT R10, R10, R3, RZ, 0x3c, !PT ;  /* 0x000000030a0a7212 */ /* 0x000fc600078e3cff */
[----:B------:R-:W-:Y:S01]  /*9a90*/  IMAD R9, R7, 0x8, R0 ;  /* 0x0000000807097824 */ /* 0x000fe200078e0200 */
[----:B------:R-:W-:Y:S01]  /*9aa0*/  SHF.L.U32 R4, R10, 0x1f, RZ ;  /* 0x0000001f0a047819 */ /* 0x000fe200000006ff */
[----:B---3--:R-:W-:Y:S06]  /*9ab0*/  @!P0 BRA `(.L_x_230) ;  /* 0x0000000400e88947 */ /* 0x008fec0003800000 */
.L_x_251:
[----:B------:R-:W3:Y:S01]  /*9ac0*/  SYNCS.PHASECHK.TRANS64.TRYWAIT P0, [R9+URZ], R4 ;  /* 0x00000004090075a7 */ /* 0x000ee2000800017f */
[----:B------:R-:W-:-:S04]  /*9ad0*/  IADD3 R2, R7, 0x1, RZ ;  /* 0x0000000107027810 */ /* 0x000fc80007ffe0ff */
[----:B------:R-:W-:-:S04]  /*9ae0*/  ISETP.NE.AND P1, PT, R2, 0x8, PT ;  /* 0x000000080200780c */ /* 0x000fc80003f25270 */
[----:B------:R-:W-:Y:S02]  /*9af0*/  SEL R3, RZ, 0x1, P1 ;  /* 0x00000001ff037807 */ /* 0x000fe40000800000 */
[----:B------:R-:W-:Y:S02]  /*9b00*/  SEL R7, R2, RZ, P1 ;  /* 0x000000ff02077207 */ /* 0x000fe40000800000 */
[----:B------:R-:W-:-:S03]  /*9b10*/  LOP3.LUT R10, R10, R3, RZ, 0x3c, !PT ;  /* 0x000000030a0a7212 */ /* 0x000fc600078e3cff */
[----:B--2---:R-:W-:Y:S01]  /*9b20*/  IMAD R6, R7, 0x8, R0 ;  /* 0x0000000807067824 */ /* 0x004fe200078e0200 */
[----:B------:R-:W-:Y:S01]  /*9b30*/  SHF.L.U32 R5, R10, 0x1f, RZ ;  /* 0x0000001f0a057819 */ /* 0x000fe200000006ff */
[----:B---3--:R-:W-:Y:S06]  /*9b40*/  @!P0 BRA `(.L_x_231) ;  /* 0x0000000400d88947 */ /* 0x008fec0003800000 */
.L_x_252:
[----:B------:R-:W3:Y:S01]  /*9b50*/  SYNCS.PHASECHK.TRANS64.TRYWAIT P0, [R6+URZ], R5 ;  /* 0x00000005060075a7 */ /* 0x000ee2000800017f */
[----:B------:R-:W-:-:S05]  /*9b60*/  VIADD R2, R7, 0x1 ;  /* 0x0000000107027836 */ /* 0x000fca0000000000 */
[----:B------:R-:W-:-:S04]  /*9b70*/  ISETP.NE.AND P1, PT, R2, 0x8, PT ;  /* 0x000000080200780c */ /* 0x000fc80003f25270 */
[----:B------:R-:W-:Y:S02]  /*9b80*/  SEL R3, RZ, 0x1, P1 ;  /* 0x00000001ff037807 */ /* 0x000fe40000800000 */
[----:B------:R-:W-:Y:S02]  /*9b90*/  SEL R7, R2, RZ, P1 ;  /* 0x000000ff02077207 */ /* 0x000fe40000800000 */
[----:B------:R-:W-:Y:S02]  /*9ba0*/  LOP3.LUT R10, R10, R3, RZ, 0x3c, !PT ;  /* 0x000000030a0a7212 */ /* 0x000fe400078e3cff */
[----:B--2---:R-:W-:Y:S02]  /*9bb0*/  LEA R9, R7, R0, 0x3 ;  /* 0x0000000007097211 */ /* 0x004fe400078e18ff */
[----:B------:R-:W-:Y:S01]  /*9bc0*/  SHF.L.U32 R4, R10, 0x1f, RZ ;  /* 0x0000001f0a047819 */ /* 0x000fe200000006ff */
[----:B---3--:R-:W-:Y:S06]  /*9bd0*/  @!P0 BRA `(.L_x_232) ;  /* 0x0000000400c88947 */ /* 0x008fec0003800000 */
.L_x_253:
[----:B------:R-:W3:Y:S01]  /*9be0*/  SYNCS.PHASECHK.TRANS64.TRYWAIT P0, [R9+URZ], R4 ;  /* 0x00000004090075a7 */ /* 0x000ee2000800017f */
[----:B------:R-:W-:-:S05]  /*9bf0*/  VIADD R2, R7, 0x1 ;  /* 0x0000000107027836 */ /* 0x000fca0000000000 */
[----:B------:R-:W-:-:S04]  /*9c00*/  ISETP.NE.AND P1, PT, R2, 0x8, PT ;  /* 0x000000080200780c */ /* 0x000fc80003f25270 */
[----:B------:R-:W-:Y:S02]  /*9c10*/  SEL R3, RZ, 0x1, P1 ;  /* 0x00000001ff037807 */ /* 0x000fe40000800000 */
[----:B------:R-:W-:Y:S02]  /*9c20*/  SEL R7, R2, RZ, P1 ;  /* 0x000000ff02077207 */ /* 0x000fe40000800000 */
[----:B------:R-:W-:-:S03]  /*9c30*/  LOP3.LUT R11, R10, R3, RZ, 0x3c, !PT ;  /* 0x000000030a0b7212 */ /* 0x000fc600078e3cff */
[----:B--2---:R-:W-:Y:S01]  /*9c40*/  IMAD R6, R7, 0x8, R0 ;  /* 0x0000000807067824 */ /* 0x004fe200078e0200 */
[----:B------:R-:W-:Y:S01]  /*9c50*/  SHF.L.U32 R5, R11, 0x1f, RZ ;  /* 0x0000001f0b057819 */ /* 0x000fe200000006ff */
[----:B---3--:R-:W-:Y:S06]  /*9c60*/  @!P0 BRA `(.L_x_233) ;  /* 0x0000000400b88947 */ /* 0x008fec0003800000 */
.L_x_254:
[----:B------:R-:W3:Y:S01]  /*9c70*/  SYNCS.PHASECHK.TRANS64.TRYWAIT P0, [R6+URZ], R5 ;  /* 0x00000005060075a7 */ /* 0x000ee2000800017f */
[----:B------:R-:W-:-:S04]  /*9c80*/  IADD3 R2, R7, 0x1, RZ ;  /* 0x0000000107027810 */ /* 0x000fc80007ffe0ff */
[----:B------:R-:W-:-:S04]  /*9c90*/  ISETP.NE.AND P1, PT, R2, 0x8, PT ;  /* 0x000000080200780c */ /* 0x000fc80003f25270 */
[----:B--2---:R-:W-:Y:S02]  /*9ca0*/  SEL R4, RZ, 0x1, P1 ;  /* 0x00000001ff047807 */ /* 0x004fe40000800000 */
[----:B------:R-:W-:Y:S02]  /*9cb0*/  SEL R3, R2, RZ, P1 ;  /* 0x000000ff02037207 */ /* 0x000fe40000800000 */
[----:B------:R-:W-:Y:S01]  /*9cc0*/  LOP3.LUT R4, R11, R4, RZ, 0x3c, !PT ;  /* 0x000000040b047212 */ /* 0x000fe200078e3cff */
[----:B---3--:R-:W-:Y:S06]  /*9cd0*/  @!P0 BRA `(.L_x_234) ;  /* 0x0000000400b08947 */ /* 0x008fec0003800000 */
.L_x_255:
[----:B------:R-:W-:Y:S01]  /*9ce0*/  IMAD R3, R3, 0x8, R0 ;  /* 0x0000000803037824 */ /* 0x000fe200078e0200 */
[----:B------:R-:W-:-:S07]  /*9cf0*/  SHF.L.U32 R0, R4, 0x1f, RZ ;  /* 0x0000001f04007819 */ /* 0x000fce00000006ff */
.L_x_235:
[----:B---3--:R3:W4:Y:S02]  /*9d00*/  SYNCS.PHASECHK.TRANS64.TRYWAIT P0, [R3+URZ], R0 ;  /* 0x00000000030075a7 */ /* 0x008724000800017f */
[----:B----4-:R-:W-:Y:S05]  /*9d10*/  @!P0 NANOSLEEP.SYNCS 0x989680 ;  /* 0x009896800000895d */ /* 0x010fea0003900000 */
[----:B------:R-:W4:Y:S02]  /*9d20*/  @!P0 SYNCS.PHASECHK.TRANS64 P0, [R3+URZ], R0 ;  /* 0x00000000030085a7 */ /* 0x000f24000800007f */
[----:B----4-:R-:W-:Y:S05]  /*9d30*/  @!P0 BRA `(.L_x_235) ;  /* 0xfffffffc00f08947 */ /* 0x010fea000383ffff */
.L_x_15:
[----:B-1----:R-:W-:Y:S05]  /*9d40*/  BSYNC B6 ;  /* 0x0000000000067941 */ /* 0x002fea0003800000 */
.L_x_13:
[----:B------:R-:W-:Y:S05]  /*9d50*/  EXIT ;  /* 0x000000000000794d */ /* 0x000fea0003800000 */
.L_x_28:
[----:B----4-:R4:W1:Y:S02]  /*9d60*/  SYNCS.PHASECHK.TRANS64.TRYWAIT P1, [R3+URZ], R0 ;  /* 0x00000000030075a7 */ /* 0x010864000802017f */
[----:B-1----:R-:W-:Y:S05]  /*9d70*/  @!P1 NANOSLEEP.SYNCS 0x989680 ;  /* 0x009896800000995d */ /* 0x002fea0003900000 */
[----:B------:R-:W1:Y:S02]  /*9d80*/  @!P1 SYNCS.PHASECHK.TRANS64 P1, [R3+URZ], R0 ;  /* 0x00000000030095a7 */ /* 0x000e64000802007f */
[----:B-1----:R-:W-:Y:S05]  /*9d90*/  @!P1 BRA `(.L_x_28) ;  /* 0xfffffffc00f09947 */ /* 0x002fea000383ffff */
[----:B------:R-:W-:Y:S05]  /*9da0*/  BRA `(.L_x_27) ;  /* 0xffffff7c00287947 */ /* 0x000fea000383ffff */
.L_x_33:
[----:B--2---:R-:W-:-:S04]  /*9db0*/  IMAD.U32 R5, RZ, RZ, UR4 ;  /* 0x00000004ff057e24 */ /* 0x004fc8000f8e00ff */
[----:B------:R2:W4:Y:S03]  /*9dc0*/  SYNCS.PHASECHK.TRANS64.TRYWAIT P1, [R5+URZ], R4 ;  /* 0x00000004050075a7 */ /* 0x000526000802017f */
[----:B----4-:R-:W-:Y:S05]  /*9dd0*/  @!P1 NANOSLEEP.SYNCS 0x989680 ;  /* 0x009896800000995d */ /* 0x010fea0003900000 */
[----:B------:R-:W4:Y:S02]  /*9de0*/  @!P1 SYNCS.PHASECHK.TRANS64 P1, [R5+URZ], R4 ;  /* 0x00000004050095a7 */ /* 0x000f24000802007f */
[----:B----4-:R-:W-:Y:S05]  /*9df0*/  @!P1 BRA `(.L_x_33) ;  /* 0xfffffffc00ec9947 */ /* 0x010fea000383ffff */
[----:B------:R-:W-:Y:S05]  /*9e00*/  BRA `(.L_x_32) ;  /* 0xffffff7c00fc7947 */ /* 0x000fea000383ffff */
.L_x_54:
[----:B--2---:R2:W4:Y:S02]  /*9e10*/  SYNCS.PHASECHK.TRANS64.TRYWAIT P2, [R3+URZ+0x80], R0 ;  /* 0x00008000030075a7 */ /* 0x004524000804017f */
[----:B----4-:R-:W-:Y:S05]  /*9e20*/  @!P2 NANOSLEEP.SYNCS 0x989680 ;  /* 0x009896800000a95d */ /* 0x010fea0003900000 */
[----:B------:R-:W4:Y:S02]  /*9e30*/  @!P2 SYNCS.PHASECHK.TRANS64 P2, [R3+URZ+0x80], R0 ;  /* 0x000080000300a5a7 */ /* 0x000f24000804007f */
[----:B----4-:R-:W-:Y:S05]  /*9e40*/  @!P2 BRA `(.L_x_54) ;  /* 0xfffffffc00f0a947 */ /* 0x010fea000383ffff */
[----:B------:R-:W-:Y:S05]  /*9e50*/  BRA `(.L_x_236) ;  /* 0xffffff8800d87947 */ /* 0x000fea000383ffff */
.L_x_116:
[----:B-1----:R1:W2:Y:S02]  /*9e60*/  SYNCS.PHASECHK.TRANS64.TRYWAIT P2, [R3+URZ+0x80], R4 ;  /* 0x00008004030075a7 */ /* 0x0022a4000804017f */
[----:B--2---:R-:W-:Y:S05]  /*9e70*/  @!P2 NANOSLEEP.SYNCS 0x989680 ;  /* 0x009896800000a95d */ /* 0x004fea0003900000 */
[----:B------:R-:W2:Y:S02]  /*9e80*/  @!P2 SYNCS.PHASECHK.TRANS64 P2, [R3+URZ+0x80], R4 ;  /* 0x000080040300a5a7 */ /* 0x000ea4000804007f */
[----:B--2---:R-:W-:Y:S05]  /*9e90*/  @!P2 BRA `(.L_x_116) ;  /* 0xfffffffc00f0a947 */ /* 0x004fea000383ffff */
[----:B------:R-:W-:Y:S05]  /*9ea0*/  BRA `(.L_x_237) ;  /* 0xffffffac007c7947 */ /* 0x000fea000383ffff */
.L_x_184:
[----:B-1----:R-:W-:-:S04]  /*9eb0*/  MOV R3, UR4 ;  /* 0x0000000400037c02 */ /* 0x002fc80008000f00 */
[----:B------:R1:W2:Y:S03]  /*9ec0*/  SYNCS.PHASECHK.TRANS64.TRYWAIT P0, [R3+URZ+0xb8], R0 ;  /* 0x0000b800030075a7 */ /* 0x0002a6000800017f */
[----:B--2---:R-:W-:Y:S05]  /*9ed0*/  @!P0 NANOSLEEP.SYNCS 0x989680 ;  /* 0x009896800000895d */ /* 0x004fea0003900000 */
[----:B------:R-:W2:Y:S02]  /*9ee0*/  @!P0 SYNCS.PHASECHK.TRANS64 P0, [R3+URZ+0xb8], R0 ;  /* 0x0000b800030085a7 */ /* 0x000ea4000800007f */
[----:B--2---:R-:W-:Y:S05]  /*9ef0*/  @!P0 BRA `(.L_x_184) ;  /* 0xfffffffc00ec8947 */ /* 0x004fea000383ffff */
[----:B------:R-:W-:Y:S05]  /*9f00*/  BRA `(.L_x_183) ;  /* 0xffffffd800ec7947 */ /* 0x000fea000383ffff */
.L_x_193:
[----:B-1----:R-:W-:-:S04]  /*9f10*/  IMAD.U32 R5, RZ, RZ, UR5 ;  /* 0x00000005ff057e24 */ /* 0x002fc8000f8e00ff */
[----:B------:R1:W2:Y:S03]  /*9f20*/  SYNCS.PHASECHK.TRANS64.TRYWAIT P1, [R5+URZ+0x98], R4 ;  /* 0x00009804050075a7 */ /* 0x0002a6000802017f */
[----:B--2---:R-:W-:Y:S05]  /*9f30*/  @!P1 NANOSLEEP.SYNCS 0x989680 ;  /* 0x009896800000995d */ /* 0x004fea0003900000 */
[----:B------:R-:W2:Y:S02]  /*9f40*/  @!P1 SYNCS.PHASECHK.TRANS64 P1, [R5+URZ+0x98], R4 ;  /* 0x00009804050095a7 */ /* 0x000ea4000802007f */
[----:B--2---:R-:W-:Y:S05]  /*9f50*/  @!P1 BRA `(.L_x_193) ;  /* 0xfffffffc00ec9947 */ /* 0x004fea000383ffff */
[----:B------:R-:W-:Y:S05]  /*9f60*/  BRA `(.L_x_238) ;  /* 0xffffffdc00e47947 */ /* 0x000fea000383ffff */
.L_x_199:
[----:B-1----:R-:W-:-:S04]  /*9f70*/  IMAD.U32 R5, RZ, RZ, UR4 ;  /* 0x00000004ff057e24 */ /* 0x002fc8000f8e00ff */
[----:B------:R1:W2:Y:S03]  /*9f80*/  SYNCS.PHASECHK.TRANS64.TRYWAIT P1, [R5+URZ+0x98], R4 ;  /* 0x00009804050075a7 */ /* 0x0002a6000802017f */
[----:B--2---:R-:W-:Y:S05]  /*9f90*/  @!P1 NANOSLEEP.SYNCS 0x989680 ;  /* 0x009896800000995d */ /* 0x004fea0003900000 */
[----:B------:R-:W2:Y:S02]  /*9fa0*/  @!P1 SYNCS.PHASECHK.TRANS64 P1, [R5+URZ+0x98], R4 ;  /* 0x00009804050095a7 */ /* 0x000ea4000802007f */
[----:B--2---:R-:W-:Y:S05]  /*9fb0*/  @!P1 BRA `(.L_x_199) ;  /* 0xfffffffc00ec9947 */ /* 0x004fea000383ffff */
[----:B------:R-:W-:Y:S05]  /*9fc0*/  BRA `(.L_x_239) ;  /* 0xffffffe0004c7947 */ /* 0x000fea000383ffff */
.L_x_209:
[----:B--2---:R2:W3:Y:S02]  /*9fd0*/  SYNCS.PHASECHK.TRANS64.TRYWAIT P0, [R3+URZ+0x98], R0 ;  /* 0x00009800030075a7 */ /* 0x0044e4000800017f */
[----:B---3--:R-:W-:Y:S05]  /*9fe0*/  @!P0 NANOSLEEP.SYNCS 0x989680 ;  /* 0x009896800000895d */ /* 0x008fea0003900000 */
[----:B------:R-:W3:Y:S02]  /*9ff0*/  @!P0 SYNCS.PHASECHK.TRANS64 P0, [R3+URZ+0x98], R0 ;  /* 0x00009800030085a7 */ /* 0x000ee4000800007f */
[----:B---3--:R-:W-:Y:S05]  /*a000*/  @!P0 BRA `(.L_x_209) ;  /* 0xfffffffc00f08947 */ /* 0x008fea000383ffff */
[----:B------:R-:W-:Y:S05]  /*a010*/  BRA `(.L_x_240) ;  /* 0xffffffe800647947 */ /* 0x000fea000383ffff */
.L_x_211:
[----:B-1----:R1:W2:Y:S02]  /*a020*/  SYNCS.PHASECHK.TRANS64.TRYWAIT P0, [R5+URZ+0x98], R0 ;  /* 0x00009800050075a7 */ /* 0x0022a4000800017f */
[----:B--2---:R-:W-:Y:S05]  /*a030*/  @!P0 NANOSLEEP.SYNCS 0x989680 ;  /* 0x009896800000895d */ /* 0x004fea0003900000 */
[----:B------:R-:W2:Y:S02]  /*a040*/  @!P0 SYNCS.PHASECHK.TRANS64 P0, [R5+URZ+0x98], R0 ;  /* 0x00009800050085a7 */ /* 0x000ea4000800007f */
[----:B--2---:R-:W-:Y:S05]  /*a050*/  @!P0 BRA `(.L_x_211) ;  /* 0xfffffffc00f08947 */ /* 0x004fea000383ffff */
[----:B------:R-:W-:Y:S05]  /*a060*/  BRA `(.L_x_241) ;  /* 0xffffffe800847947 */ /* 0x000fea000383ffff */
.L_x_215:
[----:B------:R-:W-:Y:S01]  /*a070*/  BSSY B1, `(.L_x_242) ;  /* 0x0000006000017945 */ /* 0x000fe20003800000 */
[----:B------:R-:W-:-:S07]  /*a080*/  MOV R15, 0xffffffff ;  /* 0xffffffff000f7802 */ /* 0x000fce0000000f00 */
[----:B------:R-:W-:Y:S05]  /*a090*/  WARPSYNC.COLLECTIVE R15, `(.L_x_243) ;  /* 0x000000000f0c7348 */ /* 0x000fea0003c00000 */
[----:B------:R-:W-:Y:S02]  /*a0a0*/  ELECT P6, UR62, PT ;  /* 0x00000000003e782f */ /* 0x000fe400038c0000 */
[----:B------:R-:W-:Y:S01]  /*a0b0*/  MOV R14, UR62 ;  /* 0x0000003e000e7c02 */ /* 0x000fe20008000f00 */
[----:B------:R-:W-:Y:S10]  /*a0c0*/  ENDCOLLECTIVE ;  /* 0x000000000000791b */ /* 0x000ff40003800000 */
.L_x_243:
[----:B------:R-:W-:Y:S05]  /*a0d0*/  BSYNC B1 ;  /* 0x0000000000017941 */ /* 0x000fea0003800000 */
.L_x_242:
[----:B------:R-:W-:Y:S05]  /*a0e0*/  BRA `(.L_x_244) ;  /* 0xffffffec001c7947 */ /* 0x000fea000383ffff */
.L_x_218:
[----:B--2---:R2:W3:Y:S02]  /*a0f0*/  SYNCS.PHASECHK.TRANS64.TRYWAIT P0, [R14+URZ+0x40], R7 ;  /* 0x000040070e0075a7 */ /* 0x0044e4000800017f */
[----:B---3--:R-:W-:Y:S05]  /*a100*/  @!P0 NANOSLEEP.SYNCS 0x989680 ;  /* 0x009896800000895d */ /* 0x008fea0003900000 */
[----:B------:R-:W3:Y:S02]  /*a110*/  @!P0 SYNCS.PHASECHK.TRANS64 P0, [R14+URZ+0x40], R7 ;  /* 0x000040070e0085a7 */ /* 0x000ee4000800007f */
[----:B---3--:R-:W-:Y:S05]  /*a120*/  @!P0 BRA `(.L_x_218) ;  /* 0xfffffffc00f08947 */ /* 0x008fea000383ffff */
[----:B------:R-:W-:Y:S05]  /*a130*/  BRA `(.L_x_245) ;  /* 0xffffffec00547947 */ /* 0x000fea000383ffff */
.L_x_226:
[----:B------:R-:W-:Y:S01]  /*a140*/  BSSY B0, `(.L_x_246) ;  /* 0x0000006000007945 */ /* 0x000fe20003800000 */
[----:B------:R-:W-:-:S07]  /*a150*/  IMAD.MOV.U32 R15, RZ, RZ, -0x1 ;  /* 0xffffffffff0f7424 */ /* 0x000fce00078e00ff */
[----:B-1----:R-:W-:Y:S05]  /*a160*/  WARPSYNC.COLLECTIVE R15, `(.L_x_247) ;  /* 0x000000000f0c7348 */ /* 0x002fea0003c00000 */
[----:B------:R-:W-:Y:S02]  /*a170*/  ELECT P6, UR62, PT ;  /* 0x00000000003e782f */ /* 0x000fe400038c0000 */
[----:B------:R-:W-:Y:S01]  /*a180*/  MOV R14, UR62 ;  /* 0x0000003e000e7c02 */ /* 0x000fe20008000f00 */
[----:B-1----:R-:W-:Y:S10]  /*a190*/  ENDCOLLECTIVE ;  /* 0x000000000000791b */ /* 0x002ff40003800000 */
.L_x_247:
[----:B------:R-:W-:Y:S05]  /*a1a0*/  BSYNC B0 ;  /* 0x0000000000007941 */ /* 0x000fea0003800000 */
.L_x_246:
[----:B------:R-:W-:Y:S05]  /*a1b0*/  BRA `(.L_x_248) ;  /* 0xfffffff400a87947 */ /* 0x000fea000383ffff */
.L_x_228:
[----:B--2---:R2:W3:Y:S02]  /*a1c0*/  SYNCS.PHASECHK.TRANS64.TRYWAIT P0, [R5+URZ], R2 ;  /* 0x00000002050075a7 */ /* 0x0044e4000800017f */
[----:B---3--:R-:W-:Y:S05]  /*a1d0*/  @!P0 NANOSLEEP.SYNCS 0x989680 ;  /* 0x009896800000895d */ /* 0x008fea0003900000 */
[----:B------:R-:W3:Y:S02]  /*a1e0*/  @!P0 SYNCS.PHASECHK.TRANS64 P0, [R5+URZ], R2 ;  /* 0x00000002050085a7 */ /* 0x000ee4000800007f */
[----:B---3--:R-:W-:Y:S05]  /*a1f0*/  @!P0 BRA `(.L_x_228) ;  /* 0xfffffffc00f08947 */ /* 0x008fea000383ffff */
[----:B------:R-:W-:Y:S05]  /*a200*/  BRA `(.L_x_249) ;  /* 0xfffffff400e47947 */ /* 0x000fea000383ffff */
.L_x_229:
[----:B--2---:R2:W3:Y:S02]  /*a210*/  SYNCS.PHASECHK.TRANS64.TRYWAIT P0, [R7+URZ], R4 ;  /* 0x00000004070075a7 */ /* 0x0044e4000800017f */
[----:B---3--:R-:W-:Y:S05]  /*a220*/  @!P0 NANOSLEEP.SYNCS 0x989680 ;  /* 0x009896800000895d */ /* 0x008fea0003900000 */
[----:B------:R-:W3:Y:S02]  /*a230*/  @!P0 SYNCS.PHASECHK.TRANS64 P0, [R7+URZ], R4 ;  /* 0x00000004070085a7 */ /* 0x000ee4000800007f */
[----:B---3--:R-:W-:Y:S05]  /*a240*/  @!P0 BRA `(.L_x_229) ;  /* 0xfffffffc00f08947 */ /* 0x008fea000383ffff */
[----:B------:R-:W-:Y:S05]  /*a250*/  BRA `(.L_x_250) ;  /* 0xfffffff400f47947 */ /* 0x000fea000383ffff */
.L_x_230:
[----:B--2---:R2:W3:Y:S02]  /*a260*/  SYNCS.PHASECHK.TRANS64.TRYWAIT P0, [R6+URZ], R5 ;  /* 0x00000005060075a7 */ /* 0x0044e4000800017f */
[----:B---3--:R-:W-:Y:S05]  /*a270*/  @!P0 NANOSLEEP.SYNCS 0x989680 ;  /* 0x009896800000895d */ /* 0x008fea0003900000 */
[----:B------:R-:W3:Y:S02]  /*a280*/  @!P0 SYNCS.PHASECHK.TRANS64 P0, [R6+URZ], R5 ;  /* 0x00000005060085a7 */ /* 0x000ee4000800007f */
[----:B---3--:R-:W-:Y:S05]  /*a290*/  @!P0 BRA `(.L_x_230) ;  /* 0xfffffffc00f08947 */ /* 0x008fea000383ffff */
[----:B------:R-:W-:Y:S05]  /*a2a0*/  BRA `(.L_x_251) ;  /* 0xfffffff800047947 */ /* 0x000fea000383ffff */
.L_x_231:
[----:B--2---:R2:W3:Y:S02]  /*a2b0*/  SYNCS.PHASECHK.TRANS64.TRYWAIT P0, [R9+URZ], R4 ;  /* 0x00000004090075a7 */ /* 0x0044e4000800017f */
[----:B---3--:R-:W-:Y:S05]  /*a2c0*/  @!P0 NANOSLEEP.SYNCS 0x989680 ;  /* 0x009896800000895d */ /* 0x008fea0003900000 */
[----:B------:R-:W3:Y:S02]  /*a2d0*/  @!P0 SYNCS.PHASECHK.TRANS64 P0, [R9+URZ], R4 ;  /* 0x00000004090085a7 */ /* 0x000ee4000800007f */
[----:B---3--:R-:W-:Y:S05]  /*a2e0*/  @!P0 BRA `(.L_x_231) ;  /* 0xfffffffc00f08947 */ /* 0x008fea000383ffff */
[----:B------:R-:W-:Y:S05]  /*a2f0*/  BRA `(.L_x_252) ;  /* 0xfffffff800147947 */ /* 0x000fea000383ffff */
.L_x_232:
[----:B--2---:R2:W3:Y:S02]  /*a300*/  SYNCS.PHASECHK.TRANS64.TRYWAIT P0, [R6+URZ], R5 ;  /* 0x00000005060075a7 */ /* 0x0044e4000800017f */
[----:B---3--:R-:W-:Y:S05]  /*a310*/  @!P0 NANOSLEEP.SYNCS 0x989680 ;  /* 0x009896800000895d */ /* 0x008fea0003900000 */
[----:B------:R-:W3:Y:S02]  /*a320*/  @!P0 SYNCS.PHASECHK.TRANS64 P0, [R6+URZ], R5 ;  /* 0x00000005060085a7 */ /* 0x000ee4000800007f */
[----:B---3--:R-:W-:Y:S05]  /*a330*/  @!P0 BRA `(.L_x_232) ;  /* 0xfffffffc00f08947 */ /* 0x008fea000383ffff */
[----:B------:R-:W-:Y:S05]  /*a340*/  BRA `(.L_x_253) ;  /* 0xfffffff800247947 */ /* 0x000fea000383ffff */
.L_x_233:
[----:B--2---:R2:W3:Y:S02]  /*a350*/  SYNCS.PHASECHK.TRANS64.TRYWAIT P0, [R9+URZ], R4 ;  /* 0x00000004090075a7 */ /* 0x0044e4000800017f */
[----:B---3--:R-:W-:Y:S05]  /*a360*/  @!P0 NANOSLEEP.SYNCS 0x989680 ;  /* 0x009896800000895d */ /* 0x008fea0003900000 */
[----:B------:R-:W3:Y:S02]  /*a370*/  @!P0 SYNCS.PHASECHK.TRANS64 P0, [R9+URZ], R4 ;  /* 0x00000004090085a7 */ /* 0x000ee4000800007f */
[----:B---3--:R-:W-:Y:S05]  /*a380*/  @!P0 BRA `(.L_x_233) ;  /* 0xfffffffc00f08947 */ /* 0x008fea000383ffff */
[----:B------:R-:W-:Y:S05]  /*a390*/  BRA `(.L_x_254) ;  /* 0xfffffff800347947 */ /* 0x000fea000383ffff */
.L_x_234:
[----:B--2---:R2:W3:Y:S02]  /*a3a0*/  SYNCS.PHASECHK.TRANS64.TRYWAIT P0, [R6+URZ], R5 ;  /* 0x00000005060075a7 */ /* 0x0044e4000800017f */
[----:B---3--:R-:W-:Y:S05]  /*a3b0*/  @!P0 NANOSLEEP.SYNCS 0x989680 ;  /* 0x009896800000895d */ /* 0x008fea0003900000 */
[----:B------:R-:W3:Y:S02]  /*a3c0*/  @!P0 SYNCS.PHASECHK.TRANS64 P0, [R6+URZ], R5 ;  /* 0x00000005060085a7 */ /* 0x000ee4000800007f */
[----:B---3--:R-:W-:Y:S05]  /*a3d0*/  @!P0 BRA `(.L_x_234) ;  /* 0xfffffffc00f08947 */ /* 0x008fea000383ffff */
[----:B------:R-:W-:Y:S05]  /*a3e0*/  BRA `(.L_x_255) ;  /* 0xfffffff8003c7947 */ /* 0x000fea000383ffff */
        .weak           $__internal_0_$__cuda_sm20_rcp_rn_f32_slowpath
        .type           $__internal_0_$__cuda_sm20_rcp_rn_f32_slowpath,@function
        .size           $__internal_0_$__cuda_sm20_rcp_rn_f32_slowpath,(.L_x_261 - $__internal_0_$__cuda_sm20_rcp_rn_f32_slowpath)
$__internal_0_$__cuda_sm20_rcp_rn_f32_slowpath:
[----:B------:R-:W-:Y:S01]  /*a3f0*/  IMAD.SHL.U32 R0, R3, 0x2, RZ ;  /* 0x0000000203007824 */ /* 0x000fe200078e00ff */
[----:B------:R-:W-:Y:S04]  /*a400*/  BSSY B0, `(.L_x_256) ;  /* 0x0000030000007945 */ /* 0x000fe80003800000 */
[----:B------:R-:W-:-:S04]  /*a410*/  SHF.R.U32.HI R76, RZ, 0x18, R0 ;  /* 0x00000018ff4c7819 */ /* 0x000fc80000011600 */
[----:B------:R-:W-:-:S13]  /*a420*/  ISETP.NE.U32.AND P2, PT, R76, RZ, PT ;  /* 0x000000ff4c00720c */ /* 0x000fda0003f45070 */
[----:B------:R-:W-:Y:S05]  /*a430*/  @P2 BRA `(.L_x_257) ;  /* 0x0000000000282947 */ /* 0x000fea0003800000 */
[----:B------:R-:W-:-:S04]  /*a440*/  SHF.L.U32 R0, R3, 0x1, RZ ;  /* 0x0000000103007819 */ /* 0x000fc800000006ff */
[----:B------:R-:W-:-:S13]  /*a450*/  ISETP.NE.AND P2, PT, R0, RZ, PT ;  /* 0x000000ff0000720c */ /* 0x000fda0003f45270 */
[----:B------:R-:W-:Y:S01]  /*a460*/  @P2 FFMA R68, R3, 1.84467440737095516160e+19, RZ ;  /* 0x5f80000003442823 */ /* 0x000fe200000000ff */
[----:B------:R-:W-:Y:S08]  /*a470*/  @!P2 MUFU.RCP R66, R3 ;  /* 0x000000030042a308 */ /* 0x000ff00000001000 */
[----:B------:R-:W1:Y:S02]  /*a480*/  @P2 MUFU.RCP R69, R68 ;  /* 0x0000004400452308 */ /* 0x000e640000001000 */
[----:B-1----:R-:W-:-:S04]  /*a490*/  @P2 FFMA R0, R68, R69, -1 ;  /* 0xbf80000044002423 */ /* 0x002fc80000000045 */
[----:B------:R-:W-:-:S04]  /*a4a0*/  @P2 FADD.FTZ R0, -R0, -RZ ;  /* 0x800000ff00002221 */ /* 0x000fc80000010100 */
[----:B------:R-:W-:-:S04]  /*a4b0*/  @P2 FFMA R0, R69, R0, R69 ;  /* 0x0000000045002223 */ /* 0x000fc80000000045 */
[----:B------:R-:W-:Y:S01]  /*a4c0*/  @P2 FFMA R66, R0, 1.84467440737095516160e+19, RZ ;  /* 0x5f80000000422823 */ /* 0x000fe200000000ff */
[----:B------:R-:W-:Y:S06]  /*a4d0*/  BRA `(.L_x_258) ;  /* 0x0000000000887947 */ /* 0x000fec0003800000 */
.L_x_257:
[----:B------:R-:W-:-:S05]  /*a4e0*/  VIADD R78, R76, 0xffffff03 ;  /* 0xffffff034c4e7836 */ /* 0x000fca0000000000 */
[----:B------:R-:W-:-:S13]  /*a4f0*/  ISETP.GT.U32.AND P2, PT, R78, 0x1, PT ;  /* 0x000000014e00780c */ /* 0x000fda0003f44070 */
[----:B------:R-:W-:Y:S05]  /*a500*/  @P2 BRA `(.L_x_259) ;  /* 0x0000000000782947 */ /* 0x000fea0003800000 */
[----:B------:R-:W-:Y:S01]  /*a510*/  LOP3.LUT R0, R3, 0x7fffff, RZ, 0xc0, !PT ;  /* 0x007fffff03007812 */ /* 0x000fe200078ec0ff */
[----:B------:R-:W-:-:S03]  /*a520*/  IMAD.MOV.U32 R99, RZ, RZ, 0x3 ;  /* 0x00000003ff637424 */ /* 0x000fc600078e00ff */
[----:B------:R-:W-:Y:S02]  /*a530*/  LOP3.LUT R0, R0, 0x3f800000, RZ, 0xfc, !PT ;  /* 0x3f80000000007812 */ /* 0x000fe400078efcff */
[----:B------:R-:W-:Y:S02]  /*a540*/  SHF.L.U32 R99, R99, R78, RZ ;  /* 0x0000004e63637219 */ /* 0x000fe400000006ff */
[----:B------:R-:W1:Y:S02]  /*a550*/  MUFU.RCP R69, R0 ;  /* 0x0000000000457308 */ /* 0x000e640000001000 */
[----:B-1----:R-:W-:-:S04]  /*a560*/  FFMA R66, R0, R69, -1 ;  /* 0xbf80000000427423 */ /* 0x002fc80000000045 */
[----:B------:R-:W-:-:S04]  /*a570*/  FADD.FTZ R66, -R66, -RZ ;  /* 0x800000ff42427221 */ /* 0x000fc80000010100 */
[CCC-:B------:R-:W-:Y:S01]  /*a580*/  FFMA.RM R68, R69.reuse, R66.reuse, R69.reuse ;  /* 0x0000004245447223 */ /* 0x1c0fe20000004045 */
[----:B------:R-:W-:-:S04]  /*a590*/  FFMA.RP R69, R69, R66, R69 ;  /* 0x0000004245457223 */ /* 0x000fc80000008045 */
[C---:B------:R-:W-:Y:S02]  /*a5a0*/  LOP3.LUT R66, R68.reuse, 0x7fffff, RZ, 0xc0, !PT ;  /* 0x007fffff44427812 */ /* 0x040fe400078ec0ff */
[----:B------:R-:W-:Y:S02]  /*a5b0*/  FSETP.NEU.FTZ.AND P2, PT, R68, R69, PT ;  /* 0x000000454400720b */ /* 0x000fe40003f5d000 */
[----:B------:R-:W-:Y:S02]  /*a5c0*/  LOP3.LUT R66, R66, 0x800000, RZ, 0xfc, !PT ;  /* 0x0080000042427812 */ /* 0x000fe400078efcff */
[----:B------:R-:W-:Y:S02]  /*a5d0*/  SEL R68, RZ, 0xffffffff, !P2 ;  /* 0xffffffffff447807 */ /* 0x000fe40005000000 */
[----:B------:R-:W-:Y:S02]  /*a5e0*/  LOP3.LUT R99, R99, R66, RZ, 0xc0, !PT ;  /* 0x0000004263637212 */ /* 0x000fe400078ec0ff */
[----:B------:R-:W-:-:S02]  /*a5f0*/  IADD3 R69, -R68, RZ, RZ ;  /* 0x000000ff44457210 */ /* 0x000fc40007ffe1ff */
[-C--:B------:R-:W-:Y:S02]  /*a600*/  SHF.R.U32.HI R99, RZ, R78.reuse, R99 ;  /* 0x0000004eff637219 */ /* 0x080fe40000011663 */
[--C-:B------:R-:W-:Y:S01]  /*a610*/  LOP3.LUT P3, RZ, R69, R78, R66.reuse, 0xf8, !PT ;  /* 0x0000004e45ff7212 */ /* 0x100fe2000786f842 */
[----:B------:R-:W-:Y:S01]  /*a620*/  VIADD R69, R76, 0xffffff04 ;  /* 0xffffff044c457836 */ /* 0x000fe20000000000 */
[C---:B------:R-:W-:Y:S02]  /*a630*/  LOP3.LUT P2, RZ, R99.reuse, 0x1, RZ, 0xc0, !PT ;  /* 0x0000000163ff7812 */ /* 0x040fe4000784c0ff */
[----:B------:R-:W-:Y:S02]  /*a640*/  LOP3.LUT P4, RZ, R99, 0x2, RZ, 0xc0, !PT ;  /* 0x0000000263ff7812 */ /* 0x000fe4000788c0ff */
[----:B------:R-:W-:Y:S02]  /*a650*/  SHF.R.U32.HI R66, RZ, R69, R66 ;  /* 0x00000045ff427219 */ /* 0x000fe40000011642 */
[----:B------:R-:W-:-:S02]  /*a660*/  PLOP3.LUT P2, PT, P2, P3, P4, 0xe0, 0x0 ;  /* 0x000000000000781c */ /* 0x000fc40001747c40 */
[----:B------:R-:W-:Y:S02]  /*a670*/  LOP3.LUT P3, RZ, R3, 0x7fffff, RZ, 0xc0, !PT ;  /* 0x007fffff03ff7812 */ /* 0x000fe4000786c0ff */
[----:B------:R-:W-:-:S05]  /*a680*/  SEL R0, RZ, 0x1, !P2 ;  /* 0x00000001ff007807 */ /* 0x000fca0005000000 */
[----:B------:R-:W-:-:S05]  /*a690*/  IMAD.MOV R0, RZ, RZ, -R0 ;  /* 0x000000ffff007224 */ /* 0x000fca00078e0a00 */
[----:B------:R-:W-:-:S13]  /*a6a0*/  ISETP.GE.AND P2, PT, R0, RZ, PT ;  /* 0x000000ff0000720c */ /* 0x000fda0003f46270 */
[----:B------:R-:W-:-:S05]  /*a6b0*/  @!P2 IADD3 R66, R66, 0x1, RZ ;  /* 0x000000014242a810 */ /* 0x000fca0007ffe0ff */
[----:B------:R-:W-:-:S05]  /*a6c0*/  @!P3 IMAD.SHL.U32 R66, R66, 0x2, RZ ;  /* 0x000000024242b824 */ /* 0x000fca00078e00ff */
[----:B------:R-:W-:Y:S01]  /*a6d0*/  LOP3.LUT R66, R66, 0x80000000, R3, 0xf8, !PT ;  /* 0x8000000042427812 */ /* 0x000fe200078ef803 */
[----:B------:R-:W-:Y:S06]  /*a6e0*/  BRA `(.L_x_258) ;  /* 0x0000000000047947 */ /* 0x000fec0003800000 */
.L_x_259:
[----:B------:R1:W2:Y:S02]  /*a6f0*/  MUFU.RCP R66, R3 ;  /* 0x0000000300427308 */ /* 0x0002a40000001000 */
.L_x_258:
[----:B------:R-:W-:Y:S05]  /*a700*/  BSYNC B0 ;  /* 0x0000000000007941 */ /* 0x000fea0003800000 */
.L_x_256:
[----:B------:R-:W-:Y:S01]  /*a710*/  MOV R68, R70 ;  /* 0x0000004600447202 */ /* 0x000fe20000000f00 */
[----:B------:R-:W-:Y:S02]  /*a720*/  IMAD.MOV.U32 R69, RZ, RZ, 0x0 ;  /* 0x00000000ff457424 */ /* 0x000fe400078e00ff */
[----:B--2---:R-:W-:Y:S02]  /*a730*/  IMAD.MOV.U32 R0, RZ, RZ, R66 ;  /* 0x000000ffff007224 */ /* 0x004fe400078e0042 */
[----:B-1----:R-:W-:Y:S05]  /*a740*/  RET.REL.NODEC R68 `(_ZN7cutlass13device_kernelINS_4gemm6kernel13GemmUniversalIN4cute5tupleIJiiiiEEENS1_10collective13CollectiveMmaINS1_34MainloopSm90TmaGmmaWarpSpecializedILi8ENS5_IJNS4_1CILi2EEENSA_ILi1EEESC_EEENS1_35KernelTmaWarpSpecializedCooperativeEEENS5_IJNSA_ILi128EEENSA_ILi64EEESH_EEENS_10bfloat16_tENS5_IJlSC_lEEESJ_SK_NS4_8TiledMMAINS4_8MMA_AtomIJNS4_4SM904GMMA27MMA_64x64x16_F32BF16BF16_SSILNSO_5MajorE0ELSQ_0ELNSO_7ScaleInE1ELSR_1EEEEEENS4_6LayoutISD_NS5_IJSC_NSA_ILi0EEESV_EEEEENS5_IJNS4_10UnderscoreESY_SY_EEEEENS4_13SM90_TMA_LOADENS4_14ComposedLayoutINS4_7SwizzleILi3ELi4ELi3EEENS4_18smem_ptr_flag_bitsILi16EEENSU_INS5_IJNSA_ILi8EEESH_EEENS5_IJSH_SC_EEEEEEEvNS4_8identityENS4_23SM90_TMA_LOAD_MULTICASTES1B_vS1C_EENS_8epilogue10collective18CollectiveEpilogueINS1F_22Sm90TmaWarpSpecializedILi3ELi2ELi16ELb1ELb0EEEJSI_NS5_IJSG_NSA_ILi32EEEEEESJ_SK_SJ_SK_NS1F_6fusion15FusionCallbacksIS1J_NS1M_13LinCombEltActINS1F_6thread4SiLuESJ_fSJ_fLNS_15FloatRoundStyleE2EEESI_S1L_JEEES11_NS12_INS13_ILi2ELi4ELi3EEES16_NSU_INS5_IJS17_S1K_EEENS5_IJS1K_SC_EEEEEEENS4_17SM75_U32x4_LDSM_NENS4_14SM90_TMA_STOREES1Y_NS4_17SM90_U32x4_STSM_NENS4_9Copy_AtomIJS21_NS_6half_tEEEEvEEEvvEEEEvNT_6ParamsE) ;  /* 0xffffff58442c7950 */ /* 0x002fea0003c3ffff */
.L_x_260:
[----:B------:R-:W-:-:S00]  /*a750*/  BRA `(.L_x_260) ;  /* 0xfffffffc00fc7947 */ /* 0x000fc0000383ffff */
[----:B------:R-:W-:-:S00]  /*a760*/  NOP ;  /* 0x0000000000007918 */ /* 0x000fc00000000000 */
        /* <DEDUP_REMOVED lines=9> */
.L_x_261:


//--------------------- .nv.global.init           --------------------------
	.section	.nv.global.init,"aw",@progbits
.nv.global.init:
	.type		$str$22,@object
	.size		$str$22,($str$26 - $str$22)
$str$22:
        /*0000*/ 	.byte	0x6b, 0x5f, 0x74, 0x69, 0x6c, 0x65, 0x5f, 0x63, 0x6f, 0x75, 0x6e, 0x74, 0x20, 0x3e, 0x3d, 0x20
        /*0010*/ 	.byte	0x31, 0x00
	.type		$str$26,@object
	.size		$str$26,($str$27 - $str$26)
$str$26:
        /*0012*/ 	.byte	0x28, 0x61, 0x64, 0x64, 0x72, 0x65, 0x73, 0x73, 0x20, 0x26, 0x20, 0x6d, 0x61, 0x73, 0x6b, 0x29
        /*0022*/ 	.byte	0x20, 0x3d, 0x3d, 0x20, 0x30, 0x00
	.type		$str$27,@object
	.size		$str$27,($str$23 - $str$27)
$str$27:
        /*0028*/ 	.byte	0x2f, 0x74, 0x6d, 0x70, 0x2f, 0x63, 0x75, 0x74, 0x6c, 0x61, 0x73, 0x73, 0x5f, 0x73, 0x77, 0x65
        /*0038*/ 	.byte	0x65, 0x70, 0x5f, 0x73, 0x72, 0x63, 0x2f, 0x69, 0x6e, 0x63, 0x6c, 0x75, 0x64, 0x65, 0x2f, 0x63
        /*0048*/ 	.byte	0x75, 0x74, 0x65, 0x2f, 0x70, 0x6f, 0x69, 0x6e, 0x74, 0x65, 0x72, 0x5f, 0x66, 0x6c, 0x61, 0x67
        /*0058*/ 	.byte	0x67, 0x65, 0x64, 0x2e, 0x68, 0x70, 0x70, 0x00
	.type		$str$23,@object
	.size		$str$23,(__unnamed_2 - $str$23)
$str$23:
        /*0060*/ 	.byte	0x2f, 0x74, 0x6d, 0x70, 0x2f, 0x63, 0x75, 0x74, 0x6c, 0x61, 0x73, 0x73, 0x5f, 0x73, 0x77, 0x65
        /*0070*/ 	.byte	0x65, 0x70, 0x5f, 0x73, 0x72, 0x63, 0x2f, 0x69, 0x6e, 0x63, 0x6c, 0x75, 0x64, 0x65, 0x2f, 0x63
        /*0080*/ 	.byte	0x75, 0x74, 0x6c, 0x61, 0x73, 0x73, 0x2f, 0x67, 0x65, 0x6d, 0x6d, 0x2f, 0x63, 0x6f, 0x6c, 0x6c
        /*0090*/ 	.byte	0x65, 0x63, 0x74, 0x69, 0x76, 0x65, 0x2f, 0x73, 0x6d, 0x39, 0x30, 0x5f, 0x6d, 0x6d, 0x61, 0x5f
        /*00a0*/ 	.byte	0x74, 0x6d, 0x61, 0x5f, 0x67, 0x6d, 0x6d, 0x61, 0x5f, 0x73, 0x73, 0x5f, 0x77, 0x61, 0x72, 0x70
        /*00b0*/ 	.byte	0x73, 0x70, 0x65, 0x63, 0x69, 0x61, 0x6c, 0x69, 0x7a, 0x65, 0x64, 0x2e, 0x68, 0x70, 0x70, 0x00
	.type		__unnamed_2,@object
	.size		__unnamed_2,(__unnamed_1 - __unnamed_2)
__unnamed_2:
        /*00c0*/ 	.byte	0x61, 0x75, 0x74, 0x6f, 0x20, 0x63, 0x75, 0x74, 0x65, 0x3a, 0x3a, 0x61, 0x73, 0x5f, 0x70, 0x6f
        /* <DEDUP_REMOVED lines=27> */
        /*0280*/ 	.byte	0x3c, 0x34, 0x30, 0x39, 0x36, 0x3e, 0x3e, 0x3e, 0x3e, 0x3e, 0x5d, 0x00
	.type		__unnamed_1,@object
	.size		__unnamed_1,(.L_0 - __unnamed_1)
__unnamed_1:
        /* <DEDUP_REMOVED lines=182> */
.L_0:


//--------------------- .nv.shared._ZN7cutlass13device_kernelINS_4gemm6kernel13GemmUniversalIN4cute5tupleIJiiiiEEENS1_10collective13CollectiveMmaINS1_34MainloopSm90TmaGmmaWarpSpecializedILi8ENS5_IJNS4_1CILi2EEENSA_ILi1EEESC_EEENS1_35KernelTmaWarpSpecializedCooperativeEEENS5_IJNSA_ILi128EEENSA_ILi64EEESH_EEENS_10bfloat16_tENS5_IJlSC_lEEESJ_SK_NS4_8TiledMMAINS4_8MMA_AtomIJNS4_4SM904GMMA27MMA_64x64x16_F32BF16BF16_SSILNSO_5MajorE0ELSQ_0ELNSO_7ScaleInE1ELSR_1EEEEEENS4_6LayoutISD_NS5_IJSC_NSA_ILi0EEESV_EEEEENS5_IJNS4_10UnderscoreESY_SY_EEEEENS4_13SM90_TMA_LOADENS4_14ComposedLayoutINS4_7SwizzleILi3ELi4ELi3EEENS4_18smem_ptr_flag_bitsILi16EEENSU_INS5_IJNSA_ILi8EEESH_EEENS5_IJSH_SC_EEEEEEEvNS4_8identityENS4_23SM90_TMA_LOAD_MULTICASTES1B_vS1C_EENS_8epilogue10collective18CollectiveEpilogueINS1F_22Sm90TmaWarpSpecializedILi3ELi2ELi16ELb1ELb0EEEJSI_NS5_IJSG_NSA_ILi32EEEEEESJ_SK_SJ_SK_NS1F_6fusion15FusionCallbacksIS1J_NS1M_13LinCombEltActINS1F_6thread4SiLuESJ_fSJ_fLNS_15FloatRoundStyleE2EEESI_S1L_JEEES11_NS12_INS13_ILi2ELi4ELi3EEES16_NSU_INS5_IJS17_S1K_EEENS5_IJS1K_SC_EEEEEEENS4_17SM75_U32x4_LDSM_NENS4_14SM90_TMA_STOREES1Y_NS4_17SM90_U32x4_STSM_NENS4_9Copy_AtomIJS21_NS_6half_tEEEEvEEEvvEEEEvNT_6ParamsE --------------------------
	.section	.nv.shared._ZN7cutlass13device_kernelINS_4gemm6kernel13GemmUniversalIN4cute5tupleIJiiiiEEENS1_10collective13CollectiveMmaINS1_34MainloopSm90TmaGmmaWarpSpecializedILi8ENS5_IJNS4_1CILi2EEENSA_ILi1EEESC_EEENS1_35KernelTmaWarpSpecializedCooperativeEEENS5_IJNSA_ILi128EEENSA_ILi64EEESH_EEENS_10bfloat16_tENS5_IJlSC_lEEESJ_SK_NS4_8TiledMMAINS4_8MMA_AtomIJNS4_4SM904GMMA27MMA_64x64x16_F32BF16BF16_SSILNSO_5MajorE0ELSQ_0ELNSO_7ScaleInE1ELSR_1EEEEEENS4_6LayoutISD_NS5_IJSC_NSA_ILi0EEESV_EEEEENS5_IJNS4_10UnderscoreESY_SY_EEEEENS4_13SM90_TMA_LOADENS4_14ComposedLayoutINS4_7SwizzleILi3ELi4ELi3EEENS4_18smem_ptr_flag_bitsILi16EEENSU_INS5_IJNSA_ILi8EEESH_EEENS5_IJSH_SC_EEEEEEEvNS4_8identityENS4_23SM90_TMA_LOAD_MULTICASTES1B_vS1C_EENS_8epilogue10collective18CollectiveEpilogueINS1F_22Sm90TmaWarpSpecializedILi3ELi2ELi16ELb1ELb0EEEJSI_NS5_IJSG_NSA_ILi32EEEEEESJ_SK_SJ_SK_NS1F_6fusion15FusionCallbacksIS1J_NS1M_13LinCombEltActINS1F_6thread4SiLuESJ_fSJ_fLNS_15FloatRoundStyleE2EEESI_S1L_JEEES11_NS12_INS13_ILi2ELi4ELi3EEES16_NSU_INS5_IJS17_S1K_EEENS5_IJS1K_SC_EEEEEEENS4_17SM75_U32x4_LDSM_NENS4_14SM90_TMA_STOREES1Y_NS4_17SM90_U32x4_STSM_NENS4_9Copy_AtomIJS21_NS_6half_tEEEEvEEEvvEEEEvNT_6ParamsE,"aw",@nobits
	.sectionflags	@""
	.align	16
	.zero		1024


//--------------------- .nv.shared.reserved.0     --------------------------
	.section	.nv.shared.reserved.0,"aw",@nobits
	.weak		__nv_reservedSMEM_offset_0_alias
	.size		__nv_reservedSMEM_offset_0_alias, 0, 0
	.other		__nv_reservedSMEM_offset_0_alias,@"STO_CUDA_RESERVED_SHARED STV_DEFAULT"
__nv_reservedSMEM_offset_0_alias:
	.zero		0


//--------------------- .nv.global                --------------------------
	.section	.nv.global,"aw",@nobits
.nv.global:
	.type		_ZN39_INTERNAL_a1dd5067_4_k_cu_b1a152d6_27994cute1_E,@object
	.size		_ZN39_INTERNAL_a1dd5067_4_k_cu_b1a152d6_27994cute1_E,(_ZN39_INTERNAL_a1dd5067_4_k_cu_b1a152d6_27994cuda3std3__45__cpo6cbeginE - _ZN39_INTERNAL_a1dd5067_4_k_cu_b1a152d6_27994cute1_E)
_ZN39_INTERNAL_a1dd5067_4_k_cu_b1a152d6_27994cute1_E:
	.zero		1
	.type		_ZN39_INTERNAL_a1dd5067_4_k_cu_b1a152d6_27994cuda3std3__45__cpo6cbeginE,@object
	.size		_ZN39_INTERNAL_a1dd5067_4_k_cu_b1a152d6_27994cuda3std3__45__cpo6cbeginE,(_ZN39_INTERNAL_a1dd5067_4_k_cu_b1a152d6_27994cuda3std3__48in_placeE - _ZN39_INTERNAL_a1dd5067_4_k_cu_b1a152d6_27994cuda3std3__45__cpo6cbeginE)
_ZN39_INTERNAL_a1dd5067_4_k_cu_b1a152d6_27994cuda3std3__45__cpo6cbeginE:
	.zero		1
	.type		_ZN39_INTERNAL_a1dd5067_4_k_cu_b1a152d6_27994cuda3std3__48in_placeE,@object
	.size		_ZN39_INTERNAL_a1dd5067_4_k_cu_b1a152d6_27994cuda3std3__48in_placeE,(_ZN39_INTERNAL_a1dd5067_4_k_cu_b1a152d6_27994cuda3std6ranges3__45__cpo9iter_moveE - _ZN39_INTERNAL_a1dd5067_4_k_cu_b1a152d6_27994cuda3std3__48in_placeE)
_ZN39_INTERNAL_a1dd5067_4_k_cu_b1a152d6_27994cuda3std3__48in_placeE:
	.zero		1
	.type		_ZN39_INTERNAL_a1dd5067_4_k_cu_b1a152d6_27994cuda3std6ranges3__45__cpo9iter_moveE,@object
	.size		_ZN39_INTERNAL_a1dd5067_4_k_cu_b1a152d6_27994cuda3std6ranges3__45__cpo9iter_moveE,(_ZN39_INTERNAL_a1dd5067_4_k_cu_b1a152d6_27994cuda3std3__45__cpo5beginE - _ZN39_INTERNAL_a1dd5067_4_k_cu_b1a152d6_27994cuda3std6ranges3__45__cpo9iter_moveE)
_ZN39_INTERNAL_a1dd5067_4_k_cu_b1a152d6_27994cuda3std6ranges3__45__cpo9iter_moveE:
	.zero		1
	.type		_ZN39_INTERNAL_a1dd5067_4_k_cu_b1a152d6_27994cuda3std3__45__cpo5beginE,@object
	.size		_ZN39_INTERNAL_a1dd5067_4_k_cu_b1a152d6_27994cuda3std3__45__cpo5beginE,(_ZN39_INTERNAL_a1dd5067_4_k_cu_b1a152d6_27994cuda3std3__441_GLOBAL__N__a1dd5067_4_k_cu_b1a152d6_27996ignoreE - _ZN39_INTERNAL_a1dd5067_4_k_cu_b1a152d6_27994cuda3std3__45__cpo5beginE)
_ZN39_INTERNAL_a1dd5067_4_k_cu_b1a152d6_27994cuda3std3__45__cpo5beginE:
	.zero		1
	.type		_ZN39_INTERNAL_a1dd5067_4_k_cu_b1a152d6_27994cuda3std3__441_GLOBAL__N__a1dd5067_4_k_cu_b1a152d6_27996ignoreE,@object
	.size		_ZN39_INTERNAL_a1dd5067_4_k_cu_b1a152d6_27994cuda3std3__441_GLOBAL__N__a1dd5067_4_k_cu_b1a152d6_27996ignoreE,(_ZN39_INTERNAL_a1dd5067_4_k_cu_b1a152d6_27994cute7productE - _ZN39_INTERNAL_a1dd5067_4_k_cu_b1a152d6_27994cuda3std3__441_GLOBAL__N__a1dd5067_4_k_cu_b1a152d6_27996ignoreE)
_ZN39_INTERNAL_a1dd5067_4_k_cu_b1a152d6_27994cuda3std3__441_GLOBAL__N__a1dd5067_4_k_cu_b1a152d6_27996ignoreE:
	.zero		1
	.type		_ZN39_INTERNAL_a1dd5067_4_k_cu_b1a152d6_27994cute7productE,@object
	.size		_ZN39_INTERNAL_a1dd5067_4_k_cu_b1a152d6_27994cute7productE,(_ZN39_INTERNAL_a1dd5067_4_k_cu_b1a152d6_27994cuda3std3__45__cpo3endE - _ZN39_INTERNAL_a1dd5067_4_k_cu_b1a152d6_27994cute7productE)
_ZN39_INTERNAL_a1dd5067_4_k_cu_b1a152d6_27994cute7productE:
	.zero		1
	.type		_ZN39_INTERNAL_a1dd5067_4_k_cu_b1a152d6_27994cuda3std3__45__cpo3endE,@object
	.size		_ZN39_INTERNAL_a1dd5067_4_k_cu_b1a152d6_27994cuda3std3__45__cpo3endE,(_ZN39_INTERNAL_a1dd5067_4_k_cu_b1a152d6_27994cuda3std3__419piecewise_constructE - _ZN39_INTERNAL_a1dd5067_4_k_cu_b1a152d6_27994cuda3std3__45__cpo3endE)
_ZN39_INTERNAL_a1dd5067_4_k_cu_b1a152d6_27994cuda3std3__45__cpo3endE:
	.zero		1
	.type		_ZN39_INTERNAL_a1dd5067_4_k_cu_b1a152d6_27994cuda3std3__419piecewise_constructE,@object
	.size		_ZN39_INTERNAL_a1dd5067_4_k_cu_b1a152d6_27994cuda3std3__419piecewise_constructE,(_ZN39_INTERNAL_a1dd5067_4_k_cu_b1a152d6_27994cuda3std3__45__cpo4cendE - _ZN39_INTERNAL_a1dd5067_4_k_cu_b1a152d6_27994cuda3std3__419piecewise_constructE)
_ZN39_INTERNAL_a1dd5067_4_k_cu_b1a152d6_27994cuda3std3__419piecewise_constructE:
	.zero		1
	.type		_ZN39_INTERNAL_a1dd5067_4_k_cu_b1a152d6_27994cuda3std3__45__cpo4cendE,@object
	.size		_ZN39_INTERNAL_a1dd5067_4_k_cu_b1a152d6_27994cuda3std3__45__cpo4cendE,(_ZN39_INTERNAL_a1dd5067_4_k_cu_b1a152d6_27994cuda3std6ranges3__45__cpo4swapE - _ZN39_INTERNAL_a1dd5067_4_k_cu_b1a152d6_27994cuda3std3__45__cpo4cendE)
_ZN39_INTERNAL_a1dd5067_4_k_cu_b1a152d6_27994cuda3std3__45__cpo4cendE:
	.zero		1
	.type		_ZN39_INTERNAL_a1dd5067_4_k_cu_b1a152d6_27994cuda3std6ranges3__45__cpo4swapE,@object
	.size		_ZN39_INTERNAL_a1dd5067_4_k_cu_b1a152d6_27994cuda3std6ranges3__45__cpo4swapE,(.L_9 - _ZN39_INTERNAL_a1dd5067_4_k_cu_b1a152d6_27994cuda3std6ranges3__45__cpo4swapE)
_ZN39_INTERNAL_a1dd5067_4_k_cu_b1a152d6_27994cuda3std6ranges3__45__cpo4swapE:
	.zero		1
.L_9:


//--------------------- .nv.constant0._ZN7cutlass13device_kernelINS_4gemm6kernel13GemmUniversalIN4cute5tupleIJiiiiEEENS1_10collective13CollectiveMmaINS1_34MainloopSm90TmaGmmaWarpSpecializedILi8ENS5_IJNS4_1CILi2EEENSA_ILi1EEESC_EEENS1_35KernelTmaWarpSpecializedCooperativeEEENS5_IJNSA_ILi128EEENSA_ILi64EEESH_EEENS_10bfloat16_tENS5_IJlSC_lEEESJ_SK_NS4_8TiledMMAINS4_8MMA_AtomIJNS4_4SM904GMMA27MMA_64x64x16_F32BF16BF16_SSILNSO_5MajorE0ELSQ_0ELNSO_7ScaleInE1ELSR_1EEEEEENS4_6LayoutISD_NS5_IJSC_NSA_ILi0EEESV_EEEEENS5_IJNS4_10UnderscoreESY_SY_EEEEENS4_13SM90_TMA_LOADENS4_14ComposedLayoutINS4_7SwizzleILi3ELi4ELi3EEENS4_18smem_ptr_flag_bitsILi16EEENSU_INS5_IJNSA_ILi8EEESH_EEENS5_IJSH_SC_EEEEEEEvNS4_8identityENS4_23SM90_TMA_LOAD_MULTICASTES1B_vS1C_EENS_8epilogue10collective18CollectiveEpilogueINS1F_22Sm90TmaWarpSpecializedILi3ELi2ELi16ELb1ELb0EEEJSI_NS5_IJSG_NSA_ILi32EEEEEESJ_SK_SJ_SK_NS1F_6fusion15FusionCallbacksIS1J_NS1M_13LinCombEltActINS1F_6thread4SiLuESJ_fSJ_fLNS_15FloatRoundStyleE2EEESI_S1L_JEEES11_NS12_INS13_ILi2ELi4ELi3EEES16_NSU_INS5_IJS17_S1K_EEENS5_IJS1K_SC_EEEEEEENS4_17SM75_U32x4_LDSM_NENS4_14SM90_TMA_STOREES1Y_NS4_17SM90_U32x4_STSM_NENS4_9Copy_AtomIJS21_NS_6half_tEEEEvEEEvvEEEEvNT_6ParamsE --------------------------
	.section	.nv.constant0._ZN7cutlass13device_kernelINS_4gemm6kernel13GemmUniversalIN4cute5tupleIJiiiiEEENS1_10collective13CollectiveMmaINS1_34MainloopSm90TmaGmmaWarpSpecializedILi8ENS5_IJNS4_1CILi2EEENSA_ILi1EEESC_EEENS1_35KernelTmaWarpSpecializedCooperativeEEENS5_IJNSA_ILi128EEENSA_ILi64EEESH_EEENS_10bfloat16_tENS5_IJlSC_lEEESJ_SK_NS4_8TiledMMAINS4_8MMA_AtomIJNS4_4SM904GMMA27MMA_64x64x16_F32BF16BF16_SSILNSO_5MajorE0ELSQ_0ELNSO_7ScaleInE1ELSR_1EEEEEENS4_6LayoutISD_NS5_IJSC_NSA_ILi0EEESV_EEEEENS5_IJNS4_10UnderscoreESY_SY_EEEEENS4_13SM90_TMA_LOADENS4_14ComposedLayoutINS4_7SwizzleILi3ELi4ELi3EEENS4_18smem_ptr_flag_bitsILi16EEENSU_INS5_IJNSA_ILi8EEESH_EEENS5_IJSH_SC_EEEEEEEvNS4_8identityENS4_23SM90_TMA_LOAD_MULTICASTES1B_vS1C_EENS_8epilogue10collective18CollectiveEpilogueINS1F_22Sm90TmaWarpSpecializedILi3ELi2ELi16ELb1ELb0EEEJSI_NS5_IJSG_NSA_ILi32EEEEEESJ_SK_SJ_SK_NS1F_6fusion15FusionCallbacksIS1J_NS1M_13LinCombEltActINS1F_6thread4SiLuESJ_fSJ_fLNS_15FloatRoundStyleE2EEESI_S1L_JEEES11_NS12_INS13_ILi2ELi4ELi3EEES16_NSU_INS5_IJS17_S1K_EEENS5_IJS1K_SC_EEEEEEENS4_17SM75_U32x4_LDSM_NENS4_14SM90_TMA_STOREES1Y_NS4_17SM90_U32x4_STSM_NENS4_9Copy_AtomIJS21_NS_6half_tEEEEvEEEvvEEEEvNT_6ParamsE,"a",@progbits
	.sectionflags	@""
	.align	4
.nv.constant0._ZN7cutlass13device_kernelINS_4gemm6kernel13GemmUniversalIN4cute5tupleIJiiiiEEENS1_10collective13CollectiveMmaINS1_34MainloopSm90TmaGmmaWarpSpecializedILi8ENS5_IJNS4_1CILi2EEENSA_ILi1EEESC_EEENS1_35KernelTmaWarpSpecializedCooperativeEEENS5_IJNSA_ILi128EEENSA_ILi64EEESH_EEENS_10bfloat16_tENS5_IJlSC_lEEESJ_SK_NS4_8TiledMMAINS4_8MMA_AtomIJNS4_4SM904GMMA27MMA_64x64x16_F32BF16BF16_SSILNSO_5MajorE0ELSQ_0ELNSO_7ScaleInE1ELSR_1EEEEEENS4_6LayoutISD_NS5_IJSC_NSA_ILi0EEESV_EEEEENS5_IJNS4_10UnderscoreESY_SY_EEEEENS4_13SM90_TMA_LOADENS4_14ComposedLayoutINS4_7SwizzleILi3ELi4ELi3EEENS4_18smem_ptr_flag_bitsILi16EEENSU_INS5_IJNSA_ILi8EEESH_EEENS5_IJSH_SC_EEEEEEEvNS4_8identityENS4_23SM90_TMA_LOAD_MULTICASTES1B_vS1C_EENS_8epilogue10collective18CollectiveEpilogueINS1F_22Sm90TmaWarpSpecializedILi3ELi2ELi16ELb1ELb0EEEJSI_NS5_IJSG_NSA_ILi32EEEEEESJ_SK_SJ_SK_NS1F_6fusion15FusionCallbacksIS1J_NS1M_13LinCombEltActINS1F_6thread4SiLuESJ_fSJ_fLNS_15FloatRoundStyleE2EEESI_S1L_JEEES11_NS12_INS13_ILi2ELi4ELi3EEES16_NSU_INS5_IJS17_S1K_EEENS5_IJS1K_SC_EEEEEEENS4_17SM75_U32x4_LDSM_NENS4_14SM90_TMA_STOREES1Y_NS4_17SM90_U32x4_STSM_NENS4_9Copy_AtomIJS21_NS_6half_tEEEEvEEEvvEEEEvNT_6ParamsE:
	.zero		2432


//--------------------- SYMBOLS --------------------------

	.type		.nv.reservedSmem.offset0,@object
	.size		.nv.reservedSmem.offset0,0x4
	.type		__assertfail,@function
